//
// Generated by NVIDIA NVVM Compiler
//
// Compiler Build ID: CL-36424714
// Cuda compilation tools, release 13.0, V13.0.88
// Based on NVVM 20.0.0
//

.version 9.0
.target sm_100
.address_size 64

	// .globl	_Z5solvePfS_S_S_S_S_S_S_S_S_S_S_S_S_
// _ZZ4gemvILi32ELi256ELi256ELi256EEvPKfS1_PfE14nndense_output has been demoted
// _ZZ5gem4vILi32ELi256ELi256ELi256EEvPKfPK6float4PS2_E14nndense_output has been demoted

.visible .entry _Z5solvePfS_S_S_S_S_S_S_S_S_S_S_S_S_(
	.param .u64 .ptr .align 1 _Z5solvePfS_S_S_S_S_S_S_S_S_S_S_S_S__param_0,
	.param .u64 .ptr .align 1 _Z5solvePfS_S_S_S_S_S_S_S_S_S_S_S_S__param_1,
	.param .u64 .ptr .align 1 _Z5solvePfS_S_S_S_S_S_S_S_S_S_S_S_S__param_2,
	.param .u64 .ptr .align 1 _Z5solvePfS_S_S_S_S_S_S_S_S_S_S_S_S__param_3,
	.param .u64 .ptr .align 1 _Z5solvePfS_S_S_S_S_S_S_S_S_S_S_S_S__param_4,
	.param .u64 .ptr .align 1 _Z5solvePfS_S_S_S_S_S_S_S_S_S_S_S_S__param_5,
	.param .u64 .ptr .align 1 _Z5solvePfS_S_S_S_S_S_S_S_S_S_S_S_S__param_6,
	.param .u64 .ptr .align 1 _Z5solvePfS_S_S_S_S_S_S_S_S_S_S_S_S__param_7,
	.param .u64 .ptr .align 1 _Z5solvePfS_S_S_S_S_S_S_S_S_S_S_S_S__param_8,
	.param .u64 .ptr .align 1 _Z5solvePfS_S_S_S_S_S_S_S_S_S_S_S_S__param_9,
	.param .u64 .ptr .align 1 _Z5solvePfS_S_S_S_S_S_S_S_S_S_S_S_S__param_10,
	.param .u64 .ptr .align 1 _Z5solvePfS_S_S_S_S_S_S_S_S_S_S_S_S__param_11,
	.param .u64 .ptr .align 1 _Z5solvePfS_S_S_S_S_S_S_S_S_S_S_S_S__param_12,
	.param .u64 .ptr .align 1 _Z5solvePfS_S_S_S_S_S_S_S_S_S_S_S_S__param_13
)
{
	.reg .pred 	%p<5>;
	.reg .b32 	%r<2>;
	.reg .b32 	%f<72>;
	.reg .b64 	%rd<44>;

	ld.param.u64 	%rd1, [_Z5solvePfS_S_S_S_S_S_S_S_S_S_S_S_S__param_0];
	ld.param.u64 	%rd2, [_Z5solvePfS_S_S_S_S_S_S_S_S_S_S_S_S__param_1];
	ld.param.u64 	%rd3, [_Z5solvePfS_S_S_S_S_S_S_S_S_S_S_S_S__param_2];
	ld.param.u64 	%rd4, [_Z5solvePfS_S_S_S_S_S_S_S_S_S_S_S_S__param_3];
	ld.param.u64 	%rd5, [_Z5solvePfS_S_S_S_S_S_S_S_S_S_S_S_S__param_4];
	ld.param.u64 	%rd6, [_Z5solvePfS_S_S_S_S_S_S_S_S_S_S_S_S__param_5];
	ld.param.u64 	%rd7, [_Z5solvePfS_S_S_S_S_S_S_S_S_S_S_S_S__param_6];
	ld.param.u64 	%rd8, [_Z5solvePfS_S_S_S_S_S_S_S_S_S_S_S_S__param_7];
	ld.param.u64 	%rd9, [_Z5solvePfS_S_S_S_S_S_S_S_S_S_S_S_S__param_8];
	ld.param.u64 	%rd10, [_Z5solvePfS_S_S_S_S_S_S_S_S_S_S_S_S__param_9];
	ld.param.u64 	%rd11, [_Z5solvePfS_S_S_S_S_S_S_S_S_S_S_S_S__param_10];
	ld.param.u64 	%rd12, [_Z5solvePfS_S_S_S_S_S_S_S_S_S_S_S_S__param_11];
	ld.param.u64 	%rd13, [_Z5solvePfS_S_S_S_S_S_S_S_S_S_S_S_S__param_12];
	ld.param.u64 	%rd14, [_Z5solvePfS_S_S_S_S_S_S_S_S_S_S_S_S__param_13];
	cvta.to.global.u64 	%rd15, %rd14;
	cvta.to.global.u64 	%rd16, %rd13;
	cvta.to.global.u64 	%rd17, %rd12;
	cvta.to.global.u64 	%rd18, %rd11;
	cvta.to.global.u64 	%rd19, %rd10;
	cvta.to.global.u64 	%rd20, %rd9;
	cvta.to.global.u64 	%rd21, %rd8;
	cvta.to.global.u64 	%rd22, %rd7;
	cvta.to.global.u64 	%rd23, %rd6;
	cvta.to.global.u64 	%rd24, %rd5;
	cvta.to.global.u64 	%rd25, %rd4;
	cvta.to.global.u64 	%rd26, %rd3;
	cvta.to.global.u64 	%rd27, %rd2;
	cvta.to.global.u64 	%rd28, %rd1;
	mov.u32 	%r1, %tid.x;
	mul.wide.u32 	%rd29, %r1, 4;
	add.s64 	%rd30, %rd28, %rd29;
	ld.global.f32 	%f1, [%rd30];
	add.s64 	%rd31, %rd27, %rd29;
	ld.global.f32 	%f2, [%rd31];
	add.f32 	%f3, %f1, %f2;
	add.s64 	%rd32, %rd26, %rd29;
	ld.global.f32 	%f4, [%rd32];
	add.f32 	%f5, %f3, %f4;
	add.s64 	%rd33, %rd25, %rd29;
	ld.global.f32 	%f6, [%rd33];
	add.s64 	%rd34, %rd24, %rd29;
	ld.global.f32 	%f7, [%rd34];
	add.f32 	%f8, %f6, %f7;
	add.s64 	%rd35, %rd23, %rd29;
	ld.global.f32 	%f9, [%rd35];
	add.f32 	%f10, %f8, %f9;
	add.s64 	%rd36, %rd22, %rd29;
	ld.global.f32 	%f11, [%rd36];
	add.s64 	%rd37, %rd21, %rd29;
	ld.global.f32 	%f12, [%rd37];
	add.f32 	%f13, %f11, %f12;
	add.s64 	%rd38, %rd20, %rd29;
	ld.global.f32 	%f14, [%rd38];
	add.f32 	%f15, %f13, %f14;
	add.s64 	%rd39, %rd19, %rd29;
	ld.global.f32 	%f16, [%rd39];
	add.s64 	%rd40, %rd18, %rd29;
	ld.global.f32 	%f17, [%rd40];
	add.f32 	%f18, %f16, %f17;
	add.s64 	%rd41, %rd17, %rd29;
	ld.global.f32 	%f19, [%rd41];
	add.f32 	%f20, %f18, %f19;
	mov.f32 	%f21, 0f00000000;
	sub.f32 	%f22, %f21, %f5;
	mul.f32 	%f23, %f22, 0f3FB8AA3B;
	ex2.approx.f32 	%f24, %f23;
	add.f32 	%f25, %f24, 0f3F800000;
	rcp.rn.f32 	%f26, %f25;
	abs.f32 	%f27, %f10;
	mul.f32 	%f28, %f27, 0f4038AA3B;
	ex2.approx.ftz.f32 	%f29, %f28;
	add.f32 	%f30, %f29, 0f3F800000;
	rcp.approx.ftz.f32 	%f31, %f30;
	fma.rn.f32 	%f32, %f31, 0fC0000000, 0f3F800000;
	setp.ge.f32 	%p1, %f27, 0f41102CB4;
	selp.f32 	%f33, 0f3F800000, %f32, %p1;
	copysign.f32 	%f34, %f10, %f33;
	mul.f32 	%f35, %f10, %f10;
	fma.rn.f32 	%f36, %f35, 0f3C80F082, 0fBD563CAE;
	fma.rn.f32 	%f37, %f36, %f35, 0f3E085941;
	fma.rn.f32 	%f38, %f37, %f35, 0fBEAAA9ED;
	fma.rn.f32 	%f39, %f38, %f35, 0f00000000;
	fma.rn.f32 	%f40, %f39, %f10, %f10;
	setp.ge.f32 	%p2, %f27, 0f3F19999A;
	selp.f32 	%f41, %f34, %f40, %p2;
	sub.f32 	%f42, %f21, %f20;
	mul.f32 	%f43, %f42, 0f3FB8AA3B;
	ex2.approx.f32 	%f44, %f43;
	add.f32 	%f45, %f44, 0f3F800000;
	rcp.rn.f32 	%f46, %f45;
	add.f32 	%f47, %f15, 0f3F800000;
	sub.f32 	%f48, %f21, %f47;
	mul.f32 	%f49, %f48, 0f3FB8AA3B;
	ex2.approx.f32 	%f50, %f49;
	add.f32 	%f51, %f50, 0f3F800000;
	rcp.rn.f32 	%f52, %f51;
	add.s64 	%rd42, %rd16, %rd29;
	ld.global.f32 	%f53, [%rd42];
	mul.f32 	%f54, %f53, %f52;
	fma.rn.f32 	%f55, %f26, %f41, %f54;
	st.global.f32 	[%rd42], %f55;
	abs.f32 	%f56, %f55;
	mul.f32 	%f57, %f56, 0f4038AA3B;
	ex2.approx.ftz.f32 	%f58, %f57;
	add.f32 	%f59, %f58, 0f3F800000;
	rcp.approx.ftz.f32 	%f60, %f59;
	fma.rn.f32 	%f61, %f60, 0fC0000000, 0f3F800000;
	setp.ge.f32 	%p3, %f56, 0f41102CB4;
	selp.f32 	%f62, 0f3F800000, %f61, %p3;
	copysign.f32 	%f63, %f55, %f62;
	mul.f32 	%f64, %f55, %f55;
	fma.rn.f32 	%f65, %f64, 0f3C80F082, 0fBD563CAE;
	fma.rn.f32 	%f66, %f65, %f64, 0f3E085941;
	fma.rn.f32 	%f67, %f66, %f64, 0fBEAAA9ED;
	fma.rn.f32 	%f68, %f67, %f64, 0f00000000;
	fma.rn.f32 	%f69, %f68, %f55, %f55;
	setp.ge.f32 	%p4, %f56, 0f3F19999A;
	selp.f32 	%f70, %f63, %f69, %p4;
	mul.f32 	%f71, %f46, %f70;
	add.s64 	%rd43, %rd15, %rd29;
	st.global.f32 	[%rd43], %f71;
	ret;

}
	// .globl	_Z15solve_gem4v_resP6float4S0_S0_PfS1_
.visible .entry _Z15solve_gem4v_resP6float4S0_S0_PfS1_(
	.param .u64 .ptr .align 1 _Z15solve_gem4v_resP6float4S0_S0_PfS1__param_0,
	.param .u64 .ptr .align 1 _Z15solve_gem4v_resP6float4S0_S0_PfS1__param_1,
	.param .u64 .ptr .align 1 _Z15solve_gem4v_resP6float4S0_S0_PfS1__param_2,
	.param .u64 .ptr .align 1 _Z15solve_gem4v_resP6float4S0_S0_PfS1__param_3,
	.param .u64 .ptr .align 1 _Z15solve_gem4v_resP6float4S0_S0_PfS1__param_4
)
{
	.reg .pred 	%p<5>;
	.reg .b32 	%r<2>;
	.reg .b32 	%f<77>;
	.reg .b64 	%rd<18>;

	ld.param.u64 	%rd1, [_Z15solve_gem4v_resP6float4S0_S0_PfS1__param_0];
	ld.param.u64 	%rd2, [_Z15solve_gem4v_resP6float4S0_S0_PfS1__param_1];
	ld.param.u64 	%rd3, [_Z15solve_gem4v_resP6float4S0_S0_PfS1__param_2];
	ld.param.u64 	%rd4, [_Z15solve_gem4v_resP6float4S0_S0_PfS1__param_3];
	ld.param.u64 	%rd5, [_Z15solve_gem4v_resP6float4S0_S0_PfS1__param_4];
	cvta.to.global.u64 	%rd6, %rd5;
	cvta.to.global.u64 	%rd7, %rd4;
	cvta.to.global.u64 	%rd8, %rd3;
	cvta.to.global.u64 	%rd9, %rd2;
	cvta.to.global.u64 	%rd10, %rd1;
	mov.u32 	%r1, %tid.x;
	mul.wide.u32 	%rd11, %r1, 16;
	add.s64 	%rd12, %rd10, %rd11;
	ld.global.nc.v4.f32 	{%f1, %f2, %f3, %f4}, [%rd12];
	add.s64 	%rd13, %rd9, %rd11;
	ld.global.nc.v4.f32 	{%f5, %f6, %f7, %f8}, [%rd13];
	add.f32 	%f9, %f1, %f5;
	add.s64 	%rd14, %rd8, %rd11;
	ld.global.v4.f32 	{%f10, %f11, %f12, %f13}, [%rd14];
	add.f32 	%f14, %f9, %f10;
	add.f32 	%f15, %f2, %f6;
	add.f32 	%f16, %f15, %f11;
	add.f32 	%f17, %f3, %f7;
	add.f32 	%f18, %f17, %f12;
	add.f32 	%f19, %f4, %f8;
	add.f32 	%f20, %f19, %f13;
	mov.f32 	%f21, 0f00000000;
	sub.f32 	%f22, %f21, %f14;
	mul.f32 	%f23, %f22, 0f3FB8AA3B;
	ex2.approx.f32 	%f24, %f23;
	add.f32 	%f25, %f24, 0f3F800000;
	rcp.rn.f32 	%f26, %f25;
	abs.f32 	%f27, %f16;
	mul.f32 	%f28, %f27, 0f4038AA3B;
	ex2.approx.ftz.f32 	%f29, %f28;
	add.f32 	%f30, %f29, 0f3F800000;
	rcp.approx.ftz.f32 	%f31, %f30;
	fma.rn.f32 	%f32, %f31, 0fC0000000, 0f3F800000;
	setp.ge.f32 	%p1, %f27, 0f41102CB4;
	selp.f32 	%f33, 0f3F800000, %f32, %p1;
	copysign.f32 	%f34, %f16, %f33;
	mul.f32 	%f35, %f16, %f16;
	fma.rn.f32 	%f36, %f35, 0f3C80F082, 0fBD563CAE;
	fma.rn.f32 	%f37, %f36, %f35, 0f3E085941;
	fma.rn.f32 	%f38, %f37, %f35, 0fBEAAA9ED;
	fma.rn.f32 	%f39, %f38, %f35, 0f00000000;
	fma.rn.f32 	%f40, %f39, %f16, %f16;
	setp.ge.f32 	%p2, %f27, 0f3F19999A;
	selp.f32 	%f41, %f34, %f40, %p2;
	sub.f32 	%f42, %f21, %f20;
	mul.f32 	%f43, %f42, 0f3FB8AA3B;
	ex2.approx.f32 	%f44, %f43;
	add.f32 	%f45, %f44, 0f3F800000;
	rcp.rn.f32 	%f46, %f45;
	sub.f32 	%f47, %f21, %f18;
	mul.f32 	%f48, %f47, 0f3FB8AA3B;
	ex2.approx.f32 	%f49, %f48;
	add.f32 	%f50, %f49, 0f3F800000;
	rcp.rn.f32 	%f51, %f50;
	add.f32 	%f52, %f51, 0f3F800000;
	sub.f32 	%f53, %f21, %f52;
	mul.f32 	%f54, %f53, 0f3FB8AA3B;
	ex2.approx.f32 	%f55, %f54;
	add.f32 	%f56, %f55, 0f3F800000;
	rcp.rn.f32 	%f57, %f56;
	mul.wide.u32 	%rd15, %r1, 4;
	add.s64 	%rd16, %rd7, %rd15;
	ld.global.f32 	%f58, [%rd16];
	mul.f32 	%f59, %f58, %f57;
	fma.rn.f32 	%f60, %f26, %f41, %f59;
	st.global.f32 	[%rd16], %f60;
	abs.f32 	%f61, %f60;
	mul.f32 	%f62, %f61, 0f4038AA3B;
	ex2.approx.ftz.f32 	%f63, %f62;
	add.f32 	%f64, %f63, 0f3F800000;
	rcp.approx.ftz.f32 	%f65, %f64;
	fma.rn.f32 	%f66, %f65, 0fC0000000, 0f3F800000;
	setp.ge.f32 	%p3, %f61, 0f41102CB4;
	selp.f32 	%f67, 0f3F800000, %f66, %p3;
	copysign.f32 	%f68, %f60, %f67;
	mul.f32 	%f69, %f60, %f60;
	fma.rn.f32 	%f70, %f69, 0f3C80F082, 0fBD563CAE;
	fma.rn.f32 	%f71, %f70, %f69, 0f3E085941;
	fma.rn.f32 	%f72, %f71, %f69, 0fBEAAA9ED;
	fma.rn.f32 	%f73, %f72, %f69, 0f00000000;
	fma.rn.f32 	%f74, %f73, %f60, %f60;
	setp.ge.f32 	%p4, %f61, 0f3F19999A;
	selp.f32 	%f75, %f68, %f74, %p4;
	mul.f32 	%f76, %f46, %f75;
	add.s64 	%rd17, %rd6, %rd15;
	st.global.f32 	[%rd17], %f76;
	ret;

}
	// .globl	_Z4gemvILi32ELi256ELi256ELi256EEvPKfS1_Pf
.visible .entry _Z4gemvILi32ELi256ELi256ELi256EEvPKfS1_Pf(
	.param .u64 .ptr .align 1 _Z4gemvILi32ELi256ELi256ELi256EEvPKfS1_Pf_param_0,
	.param .u64 .ptr .align 1 _Z4gemvILi32ELi256ELi256ELi256EEvPKfS1_Pf_param_1,
	.param .u64 .ptr .align 1 _Z4gemvILi32ELi256ELi256ELi256EEvPKfS1_Pf_param_2
)
{
	.reg .pred 	%p<3>;
	.reg .b32 	%r<20>;
	.reg .b32 	%f<54>;
	.reg .b64 	%rd<19>;
	// demoted variable
	.shared .align 4 .b8 _ZZ4gemvILi32ELi256ELi256ELi256EEvPKfS1_PfE14nndense_output[128];
	ld.param.u64 	%rd6, [_Z4gemvILi32ELi256ELi256ELi256EEvPKfS1_Pf_param_0];
	ld.param.u64 	%rd7, [_Z4gemvILi32ELi256ELi256ELi256EEvPKfS1_Pf_param_1];
	ld.param.u64 	%rd5, [_Z4gemvILi32ELi256ELi256ELi256EEvPKfS1_Pf_param_2];
	cvta.to.global.u64 	%rd8, %rd7;
	cvta.to.global.u64 	%rd9, %rd6;
	mov.u32 	%r1, %tid.x;
	and.b32  	%r10, %r1, 31;
	mov.u32 	%r11, %ctaid.x;
	shl.b32 	%r12, %r11, 5;
	or.b32  	%r2, %r12, %r10;
	shl.b32 	%r13, %r1, 2;
	and.b32  	%r14, %r13, 124;
	mov.u32 	%r15, _ZZ4gemvILi32ELi256ELi256ELi256EEvPKfS1_PfE14nndense_output;
	add.s32 	%r3, %r15, %r14;
	mov.b32 	%r19, 0;
	st.shared.u32 	[%r3], %r19;
	shl.b32 	%r16, %r1, 8;
	and.b32  	%r17, %r16, 253952;
	add.s32 	%r18, %r2, %r17;
	cvt.u64.u32 	%rd10, %r13;
	and.b64  	%rd11, %rd10, 3968;
	add.s64 	%rd12, %rd11, %rd9;
	add.s64 	%rd18, %rd12, 32;
	add.s64 	%rd2, %rd8, 8192;
	mov.f32 	%f53, 0f00000000;
$L__BB2_1:
	.pragma "nounroll";
	mul.wide.s32 	%rd13, %r18, 4;
	add.s64 	%rd14, %rd2, %rd13;
	ld.global.nc.f32 	%f4, [%rd18+-32];
	ld.global.nc.f32 	%f5, [%rd14+-8192];
	fma.rn.f32 	%f6, %f5, %f4, %f53;
	ld.global.nc.f32 	%f7, [%rd18+-28];
	ld.global.nc.f32 	%f8, [%rd14+-7168];
	fma.rn.f32 	%f9, %f8, %f7, %f6;
	ld.global.nc.f32 	%f10, [%rd18+-24];
	ld.global.nc.f32 	%f11, [%rd14+-6144];
	fma.rn.f32 	%f12, %f11, %f10, %f9;
	ld.global.nc.f32 	%f13, [%rd18+-20];
	ld.global.nc.f32 	%f14, [%rd14+-5120];
	fma.rn.f32 	%f15, %f14, %f13, %f12;
	ld.global.nc.f32 	%f16, [%rd18+-16];
	ld.global.nc.f32 	%f17, [%rd14+-4096];
	fma.rn.f32 	%f18, %f17, %f16, %f15;
	ld.global.nc.f32 	%f19, [%rd18+-12];
	ld.global.nc.f32 	%f20, [%rd14+-3072];
	fma.rn.f32 	%f21, %f20, %f19, %f18;
	ld.global.nc.f32 	%f22, [%rd18+-8];
	ld.global.nc.f32 	%f23, [%rd14+-2048];
	fma.rn.f32 	%f24, %f23, %f22, %f21;
	ld.global.nc.f32 	%f25, [%rd18+-4];
	ld.global.nc.f32 	%f26, [%rd14+-1024];
	fma.rn.f32 	%f27, %f26, %f25, %f24;
	ld.global.nc.f32 	%f28, [%rd18];
	ld.global.nc.f32 	%f29, [%rd14];
	fma.rn.f32 	%f30, %f29, %f28, %f27;
	ld.global.nc.f32 	%f31, [%rd18+4];
	ld.global.nc.f32 	%f32, [%rd14+1024];
	fma.rn.f32 	%f33, %f32, %f31, %f30;
	ld.global.nc.f32 	%f34, [%rd18+8];
	ld.global.nc.f32 	%f35, [%rd14+2048];
	fma.rn.f32 	%f36, %f35, %f34, %f33;
	ld.global.nc.f32 	%f37, [%rd18+12];
	ld.global.nc.f32 	%f38, [%rd14+3072];
	fma.rn.f32 	%f39, %f38, %f37, %f36;
	ld.global.nc.f32 	%f40, [%rd18+16];
	ld.global.nc.f32 	%f41, [%rd14+4096];
	fma.rn.f32 	%f42, %f41, %f40, %f39;
	ld.global.nc.f32 	%f43, [%rd18+20];
	ld.global.nc.f32 	%f44, [%rd14+5120];
	fma.rn.f32 	%f45, %f44, %f43, %f42;
	ld.global.nc.f32 	%f46, [%rd18+24];
	ld.global.nc.f32 	%f47, [%rd14+6144];
	fma.rn.f32 	%f48, %f47, %f46, %f45;
	ld.global.nc.f32 	%f49, [%rd18+28];
	ld.global.nc.f32 	%f50, [%rd14+7168];
	fma.rn.f32 	%f53, %f50, %f49, %f48;
	add.s32 	%r18, %r18, 4096;
	add.s32 	%r19, %r19, 16;
	add.s64 	%rd18, %rd18, 64;
	setp.ne.s32 	%p1, %r19, 32;
	@%p1 bra 	$L__BB2_1;
	atom.shared.add.f32 	%f51, [%r3], %f53;
	bar.sync 	0;
	setp.gt.u32 	%p2, %r1, 31;
	@%p2 bra 	$L__BB2_4;
	ld.shared.f32 	%f52, [%r3];
	cvta.to.global.u64 	%rd15, %rd5;
	mul.wide.s32 	%rd16, %r2, 4;
	add.s64 	%rd17, %rd15, %rd16;
	st.global.f32 	[%rd17], %f52;
$L__BB2_4:
	ret;

}
	// .globl	_Z5gem4vILi32ELi256ELi256ELi256EEvPKfPK6float4PS2_
.visible .entry _Z5gem4vILi32ELi256ELi256ELi256EEvPKfPK6float4PS2_(
	.param .u64 .ptr .align 1 _Z5gem4vILi32ELi256ELi256ELi256EEvPKfPK6float4PS2__param_0,
	.param .u64 .ptr .align 1 _Z5gem4vILi32ELi256ELi256ELi256EEvPKfPK6float4PS2__param_1,
	.param .u64 .ptr .align 1 _Z5gem4vILi32ELi256ELi256ELi256EEvPKfPK6float4PS2__param_2
)
{
	.reg .pred 	%p<3>;
	.reg .b32 	%r<21>;
	.reg .b32 	%f<90>;
	.reg .b64 	%rd<19>;
	// demoted variable
	.shared .align 16 .b8 _ZZ5gem4vILi32ELi256ELi256ELi256EEvPKfPK6float4PS2_E14nndense_output[512];
	ld.param.u64 	%rd6, [_Z5gem4vILi32ELi256ELi256ELi256EEvPKfPK6float4PS2__param_0];
	ld.param.u64 	%rd7, [_Z5gem4vILi32ELi256ELi256ELi256EEvPKfPK6float4PS2__param_1];
	ld.param.u64 	%rd5, [_Z5gem4vILi32ELi256ELi256ELi256EEvPKfPK6float4PS2__param_2];
	cvta.to.global.u64 	%rd8, %rd7;
	cvta.to.global.u64 	%rd9, %rd6;
	mov.u32 	%r1, %tid.x;
	and.b32  	%r10, %r1, 31;
	mov.u32 	%r11, %ctaid.x;
	shl.b32 	%r12, %r11, 5;
	or.b32  	%r2, %r12, %r10;
	shl.b32 	%r13, %r1, 4;
	and.b32  	%r14, %r13, 496;
	mov.u32 	%r15, _ZZ5gem4vILi32ELi256ELi256ELi256EEvPKfPK6float4PS2_E14nndense_output;
	add.s32 	%r3, %r15, %r14;
	mov.f32 	%f86, 0f00000000;
	st.shared.v4.f32 	[%r3], {%f86, %f86, %f86, %f86};
	shl.b32 	%r16, %r1, 8;
	and.b32  	%r17, %r16, 253952;
	add.s32 	%r19, %r2, %r17;
	shl.b32 	%r18, %r1, 2;
	cvt.u64.u32 	%rd10, %r18;
	and.b64  	%rd11, %rd10, 3968;
	add.s64 	%rd12, %rd11, %rd9;
	add.s64 	%rd18, %rd12, 16;
	add.s64 	%rd2, %rd8, 16384;
	mov.b32 	%r20, 0;
	mov.f32 	%f87, %f86;
	mov.f32 	%f88, %f86;
	mov.f32 	%f89, %f86;
$L__BB3_1:
	.pragma "nounroll";
	mul.wide.s32 	%rd13, %r19, 16;
	add.s64 	%rd14, %rd2, %rd13;
	ld.global.nc.f32 	%f10, [%rd18+-16];
	ld.global.nc.v4.f32 	{%f11, %f12, %f13, %f14}, [%rd14+-16384];
	fma.rn.f32 	%f15, %f11, %f10, %f89;
	fma.rn.f32 	%f16, %f12, %f10, %f88;
	fma.rn.f32 	%f17, %f13, %f10, %f87;
	fma.rn.f32 	%f18, %f14, %f10, %f86;
	ld.global.nc.f32 	%f19, [%rd18+-12];
	ld.global.nc.v4.f32 	{%f20, %f21, %f22, %f23}, [%rd14+-12288];
	fma.rn.f32 	%f24, %f20, %f19, %f15;
	fma.rn.f32 	%f25, %f21, %f19, %f16;
	fma.rn.f32 	%f26, %f22, %f19, %f17;
	fma.rn.f32 	%f27, %f23, %f19, %f18;
	ld.global.nc.f32 	%f28, [%rd18+-8];
	ld.global.nc.v4.f32 	{%f29, %f30, %f31, %f32}, [%rd14+-8192];
	fma.rn.f32 	%f33, %f29, %f28, %f24;
	fma.rn.f32 	%f34, %f30, %f28, %f25;
	fma.rn.f32 	%f35, %f31, %f28, %f26;
	fma.rn.f32 	%f36, %f32, %f28, %f27;
	ld.global.nc.f32 	%f37, [%rd18+-4];
	ld.global.nc.v4.f32 	{%f38, %f39, %f40, %f41}, [%rd14+-4096];
	fma.rn.f32 	%f42, %f38, %f37, %f33;
	fma.rn.f32 	%f43, %f39, %f37, %f34;
	fma.rn.f32 	%f44, %f40, %f37, %f35;
	fma.rn.f32 	%f45, %f41, %f37, %f36;
	ld.global.nc.f32 	%f46, [%rd18];
	ld.global.nc.v4.f32 	{%f47, %f48, %f49, %f50}, [%rd14];
	fma.rn.f32 	%f51, %f47, %f46, %f42;
	fma.rn.f32 	%f52, %f48, %f46, %f43;
	fma.rn.f32 	%f53, %f49, %f46, %f44;
	fma.rn.f32 	%f54, %f50, %f46, %f45;
	ld.global.nc.f32 	%f55, [%rd18+4];
	ld.global.nc.v4.f32 	{%f56, %f57, %f58, %f59}, [%rd14+4096];
	fma.rn.f32 	%f60, %f56, %f55, %f51;
	fma.rn.f32 	%f61, %f57, %f55, %f52;
	fma.rn.f32 	%f62, %f58, %f55, %f53;
	fma.rn.f32 	%f63, %f59, %f55, %f54;
	ld.global.nc.f32 	%f64, [%rd18+8];
	ld.global.nc.v4.f32 	{%f65, %f66, %f67, %f68}, [%rd14+8192];
	fma.rn.f32 	%f69, %f65, %f64, %f60;
	fma.rn.f32 	%f70, %f66, %f64, %f61;
	fma.rn.f32 	%f71, %f67, %f64, %f62;
	fma.rn.f32 	%f72, %f68, %f64, %f63;
	ld.global.nc.f32 	%f73, [%rd18+12];
	ld.global.nc.v4.f32 	{%f74, %f75, %f76, %f77}, [%rd14+12288];
	fma.rn.f32 	%f89, %f74, %f73, %f69;
	fma.rn.f32 	%f88, %f75, %f73, %f70;
	fma.rn.f32 	%f87, %f76, %f73, %f71;
	fma.rn.f32 	%f86, %f77, %f73, %f72;
	add.s32 	%r19, %r19, 2048;
	add.s32 	%r20, %r20, 8;
	add.s64 	%rd18, %rd18, 32;
	setp.ne.s32 	%p1, %r20, 32;
	@%p1 bra 	$L__BB3_1;
	atom.shared.add.f32 	%f78, [%r3], %f89;
	atom.shared.add.f32 	%f79, [%r3+4], %f88;
	atom.shared.add.f32 	%f80, [%r3+8], %f87;
	atom.shared.add.f32 	%f81, [%r3+12], %f86;
	bar.sync 	0;
	setp.gt.u32 	%p2, %r1, 31;
	@%p2 bra 	$L__BB3_4;
	cvta.to.global.u64 	%rd15, %rd5;
	mul.wide.s32 	%rd16, %r2, 16;
	add.s64 	%rd17, %rd15, %rd16;
	ld.shared.v4.f32 	{%f82, %f83, %f84, %f85}, [%r3];
	st.global.v4.f32 	[%rd17], {%f82, %f83, %f84, %f85};
$L__BB3_4:
	ret;

}


// ===== COMPILED SASS (sm_100) =====

	.target	sm_100

	.elftype	@"ET_EXEC"


//--------------------- .note.nv.tkinfo           --------------------------
	.section	.note.nv.tkinfo,"",@"SHT_NOTE"
	.sectionflags	@"SHF_NOTE_NV_TKINFO"
	.tkinfo
        /*0018*/ 	.word	0x00000002
        /*0030*/ 	.string	""
        /*0030*/ 	.string	"ptxas"
        /*0030*/ 	.string	"Cuda compilation tools, release 13.0, V13.0.88"
        /*0030*/ 	.string	"Build cuda_13.0.r13.0/compiler.36424714_0"
        /*0030*/ 	.string	"-arch sm_100 -m 64 "



//--------------------- .note.nv.cuinfo           --------------------------
	.section	.note.nv.cuinfo,"",@"SHT_NOTE"
	.sectionflags	@"SHF_NOTE_NV_CUINFO"
        /*0018*/ 	.short	0x0002
        /*001a*/ 	.short	0x0064
        /*001c*/ 	.short	0x0082
	.zero		2


//--------------------- .nv.info                  --------------------------
	.section	.nv.info,"",@"SHT_CUDA_INFO"
	.align	4


	//----- nvinfo : EIATTR_REGCOUNT
	.align		4
        /*0000*/ 	.byte	0x04, 0x2f
        /*0002*/ 	.short	(.L_1 - .L_0)
	.align		4
.L_0:
        /*0004*/ 	.word	index@(_Z5solvePfS_S_S_S_S_S_S_S_S_S_S_S_S_)
        /*0008*/ 	.word	0x00000020


	//----- nvinfo : EIATTR_FRAME_SIZE
	.align		4
.L_1:
        /*000c*/ 	.byte	0x04, 0x11
        /*000e*/ 	.short	(.L_3 - .L_2)
	.align		4
.L_2:
        /*0010*/ 	.word	index@($__internal_1_$__cuda_sm20_rcp_rn_f32_slowpath)
        /*0014*/ 	.word	0x00000000


	//----- nvinfo : EIATTR_FRAME_SIZE
	.align		4
.L_3:
        /*0018*/ 	.byte	0x04, 0x11
        /*001a*/ 	.short	(.L_5 - .L_4)
	.align		4
.L_4:
        /*001c*/ 	.word	index@(_Z5solvePfS_S_S_S_S_S_S_S_S_S_S_S_S_)
        /*0020*/ 	.word	0x00000000


	//----- nvinfo : EIATTR_REGCOUNT
	.align		4
.L_5:
        /*0024*/ 	.byte	0x04, 0x2f
        /*0026*/ 	.short	(.L_7 - .L_6)
	.align		4
.L_6:
        /*0028*/ 	.word	index@(_Z15solve_gem4v_resP6float4S0_S0_PfS1_)
        /*002c*/ 	.word	0x00000014


	//----- nvinfo : EIATTR_FRAME_SIZE
	.align		4
.L_7:
        /*0030*/ 	.byte	0x04, 0x11
        /*0032*/ 	.short	(.L_9 - .L_8)
	.align		4
.L_8:
        /*0034*/ 	.word	index@($__internal_0_$__cuda_sm20_rcp_rn_f32_slowpath)
        /*0038*/ 	.word	0x00000000


	//----- nvinfo : EIATTR_FRAME_SIZE
	.align		4
.L_9:
        /*003c*/ 	.byte	0x04, 0x11
        /*003e*/ 	.short	(.L_11 - .L_10)
	.align		4
.L_10:
        /*0040*/ 	.word	index@(_Z15solve_gem4v_resP6float4S0_S0_PfS1_)
        /*0044*/ 	.word	0x00000000


	//----- nvinfo : EIATTR_REGCOUNT
	.align		4
.L_11:
        /*0048*/ 	.byte	0x04, 0x2f
        /*004a*/ 	.short	(.L_13 - .L_12)
	.align		4
.L_12:
        /*004c*/ 	.word	index@(_Z4gemvILi32ELi256ELi256ELi256EEvPKfS1_Pf)
        /*0050*/ 	.word	0x00000020


	//----- nvinfo : EIATTR_FRAME_SIZE
	.align		4
.L_13:
        /*0054*/ 	.byte	0x04, 0x11
        /*0056*/ 	.short	(.L_15 - .L_14)
	.align		4
.L_14:
        /*0058*/ 	.word	index@(_Z4gemvILi32ELi256ELi256ELi256EEvPKfS1_Pf)
        /*005c*/ 	.word	0x00000000


	//----- nvinfo : EIATTR_REGCOUNT
	.align		4
.L_15:
        /*0060*/ 	.byte	0x04, 0x2f
        /*0062*/ 	.short	(.L_17 - .L_16)
	.align		4
.L_16:
        /*0064*/ 	.word	index@(_Z5gem4vILi32ELi256ELi256ELi256EEvPKfPK6float4PS2_)
        /*0068*/ 	.word	0x00000020


	//----- nvinfo : EIATTR_FRAME_SIZE
	.align		4
.L_17:
        /*006c*/ 	.byte	0x04, 0x11
        /*006e*/ 	.short	(.L_19 - .L_18)
	.align		4
.L_18:
        /*0070*/ 	.word	index@(_Z5gem4vILi32ELi256ELi256ELi256EEvPKfPK6float4PS2_)
        /*0074*/ 	.word	0x00000000


	//----- nvinfo : EIATTR_MIN_STACK_SIZE
	.align		4
.L_19:
        /*0078*/ 	.byte	0x04, 0x12
        /*007a*/ 	.short	(.L_21 - .L_20)
	.align		4
.L_20:
        /*007c*/ 	.word	index@(_Z5gem4vILi32ELi256ELi256ELi256EEvPKfPK6float4PS2_)
        /*0080*/ 	.word	0x00000000


	//----- nvinfo : EIATTR_MIN_STACK_SIZE
	.align		4
.L_21:
        /*0084*/ 	.byte	0x04, 0x12
        /*0086*/ 	.short	(.L_23 - .L_22)
	.align		4
.L_22:
        /*0088*/ 	.word	index@(_Z4gemvILi32ELi256ELi256ELi256EEvPKfS1_Pf)
        /*008c*/ 	.word	0x00000000


	//----- nvinfo : EIATTR_MIN_STACK_SIZE
	.align		4
.L_23:
        /*0090*/ 	.byte	0x04, 0x12
        /*0092*/ 	.short	(.L_25 - .L_24)
	.align		4
.L_24:
        /*0094*/ 	.word	index@(_Z15solve_gem4v_resP6float4S0_S0_PfS1_)
        /*0098*/ 	.word	0x00000000


	//----- nvinfo : EIATTR_MIN_STACK_SIZE
	.align		4
.L_25:
        /*009c*/ 	.byte	0x04, 0x12
        /*009e*/ 	.short	(.L_27 - .L_26)
	.align		4
.L_26:
        /*00a0*/ 	.word	index@(_Z5solvePfS_S_S_S_S_S_S_S_S_S_S_S_S_)
        /*00a4*/ 	.word	0x00000000
.L_27:


//--------------------- .nv.compat                --------------------------
	.section	.nv.compat,"",@"SHT_CUDA_COMPAT_INFO"
	.align	4
        /*0000*/ 	.byte	0x02, 0x09, 0x00, 0x00, 0x02, 0x02, 0x01, 0x00, 0x02, 0x05, 0x05, 0x00, 0x03, 0x07, 0x01, 0x01
        /*0010*/ 	.byte	0x02, 0x03, 0x00, 0x00, 0x02, 0x06, 0x01, 0x00, 0x04, 0x0b, 0x08, 0x00, 0x01, 0x00, 0x00, 0x00
        /*0020*/ 	.byte	0x00, 0x00, 0x00, 0x00


//--------------------- .nv.info._Z5gem4vILi32ELi256ELi256ELi256EEvPKfPK6float4PS2_ --------------------------
	.section	.nv.info._Z5gem4vILi32ELi256ELi256ELi256EEvPKfPK6float4PS2_,"",@"SHT_CUDA_INFO"
	.sectionflags	@""
	.align	4


	//----- nvinfo : EIATTR_CUDA_API_VERSION
	.align		4
        /*0000*/ 	.byte	0x04, 0x37
        /*0002*/ 	.short	(.L_29 - .L_28)
.L_28:
        /*0004*/ 	.word	0x00000082


	//----- nvinfo : EIATTR_KPARAM_INFO
	.align		4
.L_29:
        /*0008*/ 	.byte	0x04, 0x17
        /*000a*/ 	.short	(.L_31 - .L_30)
.L_30:
        /*000c*/ 	.word	0x00000000
        /*0010*/ 	.short	0x0002
        /*0012*/ 	.short	0x0010
        /*0014*/ 	.byte	0x00, 0xf5, 0x21, 0x00


	//----- nvinfo : EIATTR_KPARAM_INFO
	.align		4
.L_31:
        /*0018*/ 	.byte	0x04, 0x17
        /*001a*/ 	.short	(.L_33 - .L_32)
.L_32:
        /*001c*/ 	.word	0x00000000
        /*0020*/ 	.short	0x0001
        /*0022*/ 	.short	0x0008
        /*0024*/ 	.byte	0x00, 0xf5, 0x21, 0x00


	//----- nvinfo : EIATTR_KPARAM_INFO
	.align		4
.L_33:
        /*0028*/ 	.byte	0x04, 0x17
        /*002a*/ 	.short	(.L_35 - .L_34)
.L_34:
        /*002c*/ 	.word	0x00000000
        /*0030*/ 	.short	0x0000
        /*0032*/ 	.short	0x0000
        /*0034*/ 	.byte	0x00, 0xf5, 0x21, 0x00


	//----- nvinfo : EIATTR_SPARSE_MMA_MASK
	.align		4
.L_35:
        /*0038*/ 	.byte	0x03, 0x50
        /*003a*/ 	.short	0x0000


	//----- nvinfo : EIATTR_MAXREG_COUNT
	.align		4
        /*003c*/ 	.byte	0x03, 0x1b
        /*003e*/ 	.short	0x00ff


	//----- nvinfo : EIATTR_NUM_BARRIERS
	.align		4
        /*0040*/ 	.byte	0x02, 0x4c
        /*0042*/ 	.byte	0x01
	.zero		1


	//----- nvinfo : EIATTR_MERCURY_ISA_VERSION
	.align		4
        /*0044*/ 	.byte	0x03, 0x5f
        /*0046*/ 	.short	0x0101


	//----- nvinfo : EIATTR_VRC_CTA_INIT_COUNT
	.align		4
        /*0048*/ 	.byte	0x02, 0x4a
	.zero		1
	.zero		1


	//----- nvinfo : EIATTR_EXIT_INSTR_OFFSETS
	.align		4
        /*004c*/ 	.byte	0x04, 0x1c
        /*004e*/ 	.short	(.L_37 - .L_36)


	//   ....[0]....
.L_36:
        /*0050*/ 	.word	0x00000710


	//   ....[1]....
        /*0054*/ 	.word	0x00000760


	//----- nvinfo : EIATTR_CRS_STACK_SIZE
	.align		4
.L_37:
        /*0058*/ 	.byte	0x04, 0x1e
        /*005a*/ 	.short	(.L_39 - .L_38)
.L_38:
        /*005c*/ 	.word	0x00000000


	//----- nvinfo : EIATTR_CBANK_PARAM_SIZE
	.align		4
.L_39:
        /*0060*/ 	.byte	0x03, 0x19
        /*0062*/ 	.short	0x0018


	//----- nvinfo : EIATTR_PARAM_CBANK
	.align		4
        /*0064*/ 	.byte	0x04, 0x0a
        /*0066*/ 	.short	(.L_41 - .L_40)
	.align		4
.L_40:
        /*0068*/ 	.word	index@(.nv.constant0._Z5gem4vILi32ELi256ELi256ELi256EEvPKfPK6float4PS2_)
        /*006c*/ 	.short	0x0380
        /*006e*/ 	.short	0x0018


	//----- nvinfo : EIATTR_SW_WAR
	.align		4
.L_41:
        /*0070*/ 	.byte	0x04, 0x36
        /*0072*/ 	.short	(.L_43 - .L_42)
.L_42:
        /*0074*/ 	.word	0x00000008
.L_43:


//--------------------- .nv.info._Z4gemvILi32ELi256ELi256ELi256EEvPKfS1_Pf --------------------------
	.section	.nv.info._Z4gemvILi32ELi256ELi256ELi256EEvPKfS1_Pf,"",@"SHT_CUDA_INFO"
	.sectionflags	@""
	.align	4


	//----- nvinfo : EIATTR_CUDA_API_VERSION
	.align		4
        /*0000*/ 	.byte	0x04, 0x37
        /*0002*/ 	.short	(.L_45 - .L_44)
.L_44:
        /*0004*/ 	.word	0x00000082


	//----- nvinfo : EIATTR_KPARAM_INFO
	.align		4
.L_45:
        /*0008*/ 	.byte	0x04, 0x17
        /*000a*/ 	.short	(.L_47 - .L_46)
.L_46:
        /*000c*/ 	.word	0x00000000
        /*0010*/ 	.short	0x0002
        /*0012*/ 	.short	0x0010
        /*0014*/ 	.byte	0x00, 0xf5, 0x21, 0x00


	//----- nvinfo : EIATTR_KPARAM_INFO
	.align		4
.L_47:
        /*0018*/ 	.byte	0x04, 0x17
        /*001a*/ 	.short	(.L_49 - .L_48)
.L_48:
        /*001c*/ 	.word	0x00000000
        /*0020*/ 	.short	0x0001
        /*0022*/ 	.short	0x0008
        /*0024*/ 	.byte	0x00, 0xf5, 0x21, 0x00


	//----- nvinfo : EIATTR_KPARAM_INFO
	.align		4
.L_49:
        /*0028*/ 	.byte	0x04, 0x17
        /*002a*/ 	.short	(.L_51 - .L_50)
.L_50:
        /*002c*/ 	.word	0x00000000
        /*0030*/ 	.short	0x0000
        /*0032*/ 	.short	0x0000
        /*0034*/ 	.byte	0x00, 0xf5, 0x21, 0x00


	//----- nvinfo : EIATTR_SPARSE_MMA_MASK
	.align		4
.L_51:
        /*0038*/ 	.byte	0x03, 0x50
        /*003a*/ 	.short	0x0000


	//----- nvinfo : EIATTR_MAXREG_COUNT
	.align		4
        /*003c*/ 	.byte	0x03, 0x1b
        /*003e*/ 	.short	0x00ff


	//----- nvinfo : EIATTR_NUM_BARRIERS
	.align		4
        /*0040*/ 	.byte	0x02, 0x4c
        /*0042*/ 	.byte	0x01
	.zero		1


	//----- nvinfo : EIATTR_MERCURY_ISA_VERSION
	.align		4
        /*0044*/ 	.byte	0x03, 0x5f
        /*0046*/ 	.short	0x0101


	//----- nvinfo : EIATTR_VRC_CTA_INIT_COUNT
	.align		4
        /*0048*/ 	.byte	0x02, 0x4a
	.zero		1
	.zero		1


	//----- nvinfo : EIATTR_EXIT_INSTR_OFFSETS
	.align		4
        /*004c*/ 	.byte	0x04, 0x1c
        /*004e*/ 	.short	(.L_53 - .L_52)


	//   ....[0]....
.L_52:
        /*0050*/ 	.word	0x000005a0


	//   ....[1]....
        /*0054*/ 	.word	0x000005f0


	//----- nvinfo : EIATTR_CRS_STACK_SIZE
	.align		4
.L_53:
        /*0058*/ 	.byte	0x04, 0x1e
        /*005a*/ 	.short	(.L_55 - .L_54)
.L_54:
        /*005c*/ 	.word	0x00000000


	//----- nvinfo : EIATTR_CBANK_PARAM_SIZE
	.align		4
.L_55:
        /*0060*/ 	.byte	0x03, 0x19
        /*0062*/ 	.short	0x0018


	//----- nvinfo : EIATTR_PARAM_CBANK
	.align		4
        /*0064*/ 	.byte	0x04, 0x0a
        /*0066*/ 	.short	(.L_57 - .L_56)
	.align		4
.L_56:
        /*0068*/ 	.word	index@(.nv.constant0._Z4gemvILi32ELi256ELi256ELi256EEvPKfS1_Pf)
        /*006c*/ 	.short	0x0380
        /*006e*/ 	.short	0x0018


	//----- nvinfo : EIATTR_SW_WAR
	.align		4
.L_57:
        /*0070*/ 	.byte	0x04, 0x36
        /*0072*/ 	.short	(.L_59 - .L_58)
.L_58:
        /*0074*/ 	.word	0x00000008
.L_59:


//--------------------- .nv.info._Z15solve_gem4v_resP6float4S0_S0_PfS1_ --------------------------
	.section	.nv.info._Z15solve_gem4v_resP6float4S0_S0_PfS1_,"",@"SHT_CUDA_INFO"
	.sectionflags	@""
	.align	4


	//----- nvinfo : EIATTR_CUDA_API_VERSION
	.align		4
        /*0000*/ 	.byte	0x04, 0x37
        /*0002*/ 	.short	(.L_61 - .L_60)
.L_60:
        /*0004*/ 	.word	0x00000082


	//----- nvinfo : EIATTR_KPARAM_INFO
	.align		4
.L_61:
        /*0008*/ 	.byte	0x04, 0x17
        /*000a*/ 	.short	(.L_63 - .L_62)
.L_62:
        /*000c*/ 	.word	0x00000000
        /*0010*/ 	.short	0x0004
        /*0012*/ 	.short	0x0020
        /*0014*/ 	.byte	0x00, 0xf5, 0x21, 0x00


	//----- nvinfo : EIATTR_KPARAM_INFO
	.align		4
.L_63:
        /*0018*/ 	.byte	0x04, 0x17
        /*001a*/ 	.short	(.L_65 - .L_64)
.L_64:
        /*001c*/ 	.word	0x00000000
        /*0020*/ 	.short	0x0003
        /*0022*/ 	.short	0x0018
        /*0024*/ 	.byte	0x00, 0xf5, 0x21, 0x00


	//----- nvinfo : EIATTR_KPARAM_INFO
	.align		4
.L_65:
        /*0028*/ 	.byte	0x04, 0x17
        /*002a*/ 	.short	(.L_67 - .L_66)
.L_66:
        /*002c*/ 	.word	0x00000000
        /*0030*/ 	.short	0x0002
        /*0032*/ 	.short	0x0010
        /*0034*/ 	.byte	0x00, 0xf5, 0x21, 0x00


	//----- nvinfo : EIATTR_KPARAM_INFO
	.align		4
.L_67:
        /*0038*/ 	.byte	0x04, 0x17
        /*003a*/ 	.short	(.L_69 - .L_68)
.L_68:
        /*003c*/ 	.word	0x00000000
        /*0040*/ 	.short	0x0001
        /*0042*/ 	.short	0x0008
        /*0044*/ 	.byte	0x00, 0xf5, 0x21, 0x00


	//----- nvinfo : EIATTR_KPARAM_INFO
	.align		4
.L_69:
        /*0048*/ 	.byte	0x04, 0x17
        /*004a*/ 	.short	(.L_71 - .L_70)
.L_70:
        /*004c*/ 	.word	0x00000000
        /*0050*/ 	.short	0x0000
        /*0052*/ 	.short	0x0000
        /*0054*/ 	.byte	0x00, 0xf5, 0x21, 0x00


	//----- nvinfo : EIATTR_SPARSE_MMA_MASK
	.align		4
.L_71:
        /*0058*/ 	.byte	0x03, 0x50
        /*005a*/ 	.short	0x0000


	//----- nvinfo : EIATTR_MAXREG_COUNT
	.align		4
        /*005c*/ 	.byte	0x03, 0x1b
        /*005e*/ 	.short	0x00ff


	//----- nvinfo : EIATTR_MERCURY_ISA_VERSION
	.align		4
        /*0060*/ 	.byte	0x03, 0x5f
        /*0062*/ 	.short	0x0101


	//----- nvinfo : EIATTR_VRC_CTA_INIT_COUNT
	.align		4
        /*0064*/ 	.byte	0x02, 0x4a
	.zero		1
	.zero		1


	//----- nvinfo : EIATTR_EXIT_INSTR_OFFSETS
	.align		4
        /*0068*/ 	.byte	0x04, 0x1c
        /*006a*/ 	.short	(.L_73 - .L_72)


	//   ....[0]....
.L_72:
        /*006c*/ 	.word	0x00000980


	//----- nvinfo : EIATTR_CRS_STACK_SIZE
	.align		4
.L_73:
        /*0070*/ 	.byte	0x04, 0x1e
        /*0072*/ 	.short	(.L_75 - .L_74)
.L_74:
        /*0074*/ 	.word	0x00000000


	//----- nvinfo : EIATTR_CBANK_PARAM_SIZE
	.align		4
.L_75:
        /*0078*/ 	.byte	0x03, 0x19
        /*007a*/ 	.short	0x0028


	//----- nvinfo : EIATTR_PARAM_CBANK
	.align		4
        /*007c*/ 	.byte	0x04, 0x0a
        /*007e*/ 	.short	(.L_77 - .L_76)
	.align		4
.L_76:
        /*0080*/ 	.word	index@(.nv.constant0._Z15solve_gem4v_resP6float4S0_S0_PfS1_)
        /*0084*/ 	.short	0x0380
        /*0086*/ 	.short	0x0028


	//----- nvinfo : EIATTR_SW_WAR
	.align		4
.L_77:
        /*0088*/ 	.byte	0x04, 0x36
        /*008a*/ 	.short	(.L_79 - .L_78)
.L_78:
        /*008c*/ 	.word	0x00000008
.L_79:


//--------------------- .nv.info._Z5solvePfS_S_S_S_S_S_S_S_S_S_S_S_S_ --------------------------
	.section	.nv.info._Z5solvePfS_S_S_S_S_S_S_S_S_S_S_S_S_,"",@"SHT_CUDA_INFO"
	.sectionflags	@""
	.align	4


	//----- nvinfo : EIATTR_CUDA_API_VERSION
	.align		4
        /*0000*/ 	.byte	0x04, 0x37
        /*0002*/ 	.short	(.L_81 - .L_80)
.L_80:
        /*0004*/ 	.word	0x00000082


	//----- nvinfo : EIATTR_KPARAM_INFO
	.align		4
.L_81:
        /*0008*/ 	.byte	0x04, 0x17
        /*000a*/ 	.short	(.L_83 - .L_82)
.L_82:
        /*000c*/ 	.word	0x00000000
        /*0010*/ 	.short	0x000d
        /*0012*/ 	.short	0x0068
        /*0014*/ 	.byte	0x00, 0xf5, 0x21, 0x00


	//----- nvinfo : EIATTR_KPARAM_INFO
	.align		4
.L_83:
        /*0018*/ 	.byte	0x04, 0x17
        /*001a*/ 	.short	(.L_85 - .L_84)
.L_84:
        /*001c*/ 	.word	0x00000000
        /*0020*/ 	.short	0x000c
        /*0022*/ 	.short	0x0060
        /*0024*/ 	.byte	0x00, 0xf5, 0x21, 0x00


	//----- nvinfo : EIATTR_KPARAM_INFO
	.align		4
.L_85:
        /*0028*/ 	.byte	0x04, 0x17
        /*002a*/ 	.short	(.L_87 - .L_86)
.L_86:
        /*002c*/ 	.word	0x00000000
        /*0030*/ 	.short	0x000b
        /*0032*/ 	.short	0x0058
        /*0034*/ 	.byte	0x00, 0xf5, 0x21, 0x00


	//----- nvinfo : EIATTR_KPARAM_INFO
	.align		4
.L_87:
        /*0038*/ 	.byte	0x04, 0x17
        /*003a*/ 	.short	(.L_89 - .L_88)
.L_88:
        /*003c*/ 	.word	0x00000000
        /*0040*/ 	.short	0x000a
        /*0042*/ 	.short	0x0050
        /*0044*/ 	.byte	0x00, 0xf5, 0x21, 0x00


	//----- nvinfo : EIATTR_KPARAM_INFO
	.align		4
.L_89:
        /*0048*/ 	.byte	0x04, 0x17
        /*004a*/ 	.short	(.L_91 - .L_90)
.L_90:
        /*004c*/ 	.word	0x00000000
        /*0050*/ 	.short	0x0009
        /*0052*/ 	.short	0x0048
        /*0054*/ 	.byte	0x00, 0xf5, 0x21, 0x00


	//----- nvinfo : EIATTR_KPARAM_INFO
	.align		4
.L_91:
        /*0058*/ 	.byte	0x04, 0x17
        /*005a*/ 	.short	(.L_93 - .L_92)
.L_92:
        /*005c*/ 	.word	0x00000000
        /*0060*/ 	.short	0x0008
        /*0062*/ 	.short	0x0040
        /*0064*/ 	.byte	0x00, 0xf5, 0x21, 0x00


	//----- nvinfo : EIATTR_KPARAM_INFO
	.align		4
.L_93:
        /*0068*/ 	.byte	0x04, 0x17
        /*006a*/ 	.short	(.L_95 - .L_94)
.L_94:
        /*006c*/ 	.word	0x00000000
        /*0070*/ 	.short	0x0007
        /*0072*/ 	.short	0x0038
        /*0074*/ 	.byte	0x00, 0xf5, 0x21, 0x00


	//----- nvinfo : EIATTR_KPARAM_INFO
	.align		4
.L_95:
        /*0078*/ 	.byte	0x04, 0x17
        /*007a*/ 	.short	(.L_97 - .L_96)
.L_96:
        /*007c*/ 	.word	0x00000000
        /*0080*/ 	.short	0x0006
        /*0082*/ 	.short	0x0030
        /*0084*/ 	.byte	0x00, 0xf5, 0x21, 0x00


	//----- nvinfo : EIATTR_KPARAM_INFO
	.align		4
.L_97:
        /*0088*/ 	.byte	0x04, 0x17
        /*008a*/ 	.short	(.L_99 - .L_98)
.L_98:
        /*008c*/ 	.word	0x00000000
        /*0090*/ 	.short	0x0005
        /*0092*/ 	.short	0x0028
        /*0094*/ 	.byte	0x00, 0xf5, 0x21, 0x00


	//----- nvinfo : EIATTR_KPARAM_INFO
	.align		4
.L_99:
        /*0098*/ 	.byte	0x04, 0x17
        /*009a*/ 	.short	(.L_101 - .L_100)
.L_100:
        /*009c*/ 	.word	0x00000000
        /*00a0*/ 	.short	0x0004
        /*00a2*/ 	.short	0x0020
        /*00a4*/ 	.byte	0x00, 0xf5, 0x21, 0x00


	//----- nvinfo : EIATTR_KPARAM_INFO
	.align		4
.L_101:
        /*00a8*/ 	.byte	0x04, 0x17
        /*00aa*/ 	.short	(.L_103 - .L_102)
.L_102:
        /*00ac*/ 	.word	0x00000000
        /*00b0*/ 	.short	0x0003
        /*00b2*/ 	.short	0x0018
        /*00b4*/ 	.byte	0x00, 0xf5, 0x21, 0x00


	//----- nvinfo : EIATTR_KPARAM_INFO
	.align		4
.L_103:
        /*00b8*/ 	.byte	0x04, 0x17
        /*00ba*/ 	.short	(.L_105 - .L_104)
.L_104:
        /*00bc*/ 	.word	0x00000000
        /*00c0*/ 	.short	0x0002
        /*00c2*/ 	.short	0x0010
        /*00c4*/ 	.byte	0x00, 0xf5, 0x21, 0x00


	//----- nvinfo : EIATTR_KPARAM_INFO
	.align		4
.L_105:
        /*00c8*/ 	.byte	0x04, 0x17
        /*00ca*/ 	.short	(.L_107 - .L_106)
.L_106:
        /*00cc*/ 	.word	0x00000000
        /*00d0*/ 	.short	0x0001
        /*00d2*/ 	.short	0x0008
        /*00d4*/ 	.byte	0x00, 0xf5, 0x21, 0x00


	//----- nvinfo : EIATTR_KPARAM_INFO
	.align		4
.L_107:
        /*00d8*/ 	.byte	0x04, 0x17
        /*00da*/ 	.short	(.L_109 - .L_108)
.L_108:
        /*00dc*/ 	.word	0x00000000
        /*00e0*/ 	.short	0x0000
        /*00e2*/ 	.short	0x0000
        /*00e4*/ 	.byte	0x00, 0xf5, 0x21, 0x00


	//----- nvinfo : EIATTR_SPARSE_MMA_MASK
	.align		4
.L_109:
        /*00e8*/ 	.byte	0x03, 0x50
        /*00ea*/ 	.short	0x0000


	//----- nvinfo : EIATTR_MAXREG_COUNT
	.align		4
        /*00ec*/ 	.byte	0x03, 0x1b
        /*00ee*/ 	.short	0x00ff


	//----- nvinfo : EIATTR_MERCURY_ISA_VERSION
	.align		4
        /*00f0*/ 	.byte	0x03, 0x5f
        /*00f2*/ 	.short	0x0101


	//----- nvinfo : EIATTR_VRC_CTA_INIT_COUNT
	.align		4
        /*00f4*/ 	.byte	0x02, 0x4a
	.zero		1
	.zero		1


	//----- nvinfo : EIATTR_EXIT_INSTR_OFFSETS
	.align		4
        /*00f8*/ 	.byte	0x04, 0x1c
        /*00fa*/ 	.short	(.L_111 - .L_110)


	//   ....[0]....
.L_110:
        /*00fc*/ 	.word	0x000009c0


	//----- nvinfo : EIATTR_CRS_STACK_SIZE
	.align		4
.L_111:
        /*0100*/ 	.byte	0x04, 0x1e
        /*0102*/ 	.short	(.L_113 - .L_112)
.L_112:
        /*0104*/ 	.word	0x00000000


	//----- nvinfo : EIATTR_CBANK_PARAM_SIZE
	.align		4
.L_113:
        /*0108*/ 	.byte	0x03, 0x19
        /*010a*/ 	.short	0x0070


	//----- nvinfo : EIATTR_PARAM_CBANK
	.align		4
        /*010c*/ 	.byte	0x04, 0x0a
        /*010e*/ 	.short	(.L_115 - .L_114)
	.align		4
.L_114:
        /*0110*/ 	.word	index@(.nv.constant0._Z5solvePfS_S_S_S_S_S_S_S_S_S_S_S_S_)
        /*0114*/ 	.short	0x0380
        /*0116*/ 	.short	0x0070


	//----- nvinfo : EIATTR_SW_WAR
	.align		4
.L_115:
        /*0118*/ 	.byte	0x04, 0x36
        /*011a*/ 	.short	(.L_117 - .L_116)
.L_116:
        /*011c*/ 	.word	0x00000008
.L_117:


//--------------------- .nv.callgraph             --------------------------
	.section	.nv.callgraph,"",@"SHT_CUDA_CALLGRAPH"
	.align	4
	.sectionentsize	8
	.align		4
        /*0000*/ 	.word	0x00000000
	.align		4
        /*0004*/ 	.word	0xffffffff
	.align		4
        /*0008*/ 	.word	0x00000000
	.align		4
        /*000c*/ 	.word	0xfffffffe
	.align		4
        /*0010*/ 	.word	0x00000000
	.align		4
        /*0014*/ 	.word	0xfffffffd
	.align		4
        /*0018*/ 	.word	0x00000000
	.align		4
        /*001c*/ 	.word	0xfffffffc


//--------------------- .text._Z5gem4vILi32ELi256ELi256ELi256EEvPKfPK6float4PS2_ --------------------------
	.section	.text._Z5gem4vILi32ELi256ELi256ELi256EEvPKfPK6float4PS2_,"ax",@progbits
	.align	128
        .global         _Z5gem4vILi32ELi256ELi256ELi256EEvPKfPK6float4PS2_
        .type           _Z5gem4vILi32ELi256ELi256ELi256EEvPKfPK6float4PS2_,@function
        .size           _Z5gem4vILi32ELi256ELi256ELi256EEvPKfPK6float4PS2_,(.L_x_47 - _Z5gem4vILi32ELi256ELi256ELi256EEvPKfPK6float4PS2_)
        .other          _Z5gem4vILi32ELi256ELi256ELi256EEvPKfPK6float4PS2_,@"STO_CUDA_ENTRY STV_DEFAULT"
_Z5gem4vILi32ELi256ELi256ELi256EEvPKfPK6float4PS2_:
.text._Z5gem4vILi32ELi256ELi256ELi256EEvPKfPK6float4PS2_:
[----:B------:R-:W-:Y:S01]  /*0000*/  LDC R1, c[0x0][0x37c] ;  /* 0x0000df00ff017b82 */ /* 0x000fe20000000800 */
[----:B------:R-:W0:Y:S07]  /*0010*/  S2R R0, SR_TID.X ;  /* 0x0000000000007919 */ /* 0x000e2e0000002100 */
[----:B------:R-:W1:Y:S01]  /*0020*/  S2UR UR5, SR_CgaCtaId ;  /* 0x00000000000579c3 */ /* 0x000e620000008800 */
[----:B------:R-:W-:Y:S01]  /*0030*/  UMOV UR4, 0x400 ;  /* 0x0000040000047882 */ /* 0x000fe20000000000 */
[----:B------:R-:W2:Y:S01]  /*0040*/  LDCU.128 UR12, c[0x0][0x380] ;  /* 0x00007000ff0c77ac */ /* 0x000ea20008000c00 */
[----:B------:R-:W3:Y:S01]  /*0050*/  S2R R4, SR_CTAID.X ;  /* 0x0000000000047919 */ /* 0x000ee20000002500 */
[----:B------:R-:W-:Y:S01]  /*0060*/  HFMA2 R26, -RZ, RZ, 0, 0 ;  /* 0x00000000ff1a7431 */ /* 0x000fe200000001ff */
[----:B------:R-:W-:-:S02]  /*0070*/  CS2R R20, SRZ ;  /* 0x0000000000147805 */ /* 0x000fc4000001ff00 */
[----:B------:R-:W-:Y:S01]  /*0080*/  MOV R14, RZ ;  /* 0x000000ff000e7202 */ /* 0x000fe20000000f00 */
[----:B------:R-:W4:Y:S01]  /*0090*/  LDCU.64 UR8, c[0x0][0x358] ;  /* 0x00006b00ff0877ac */ /* 0x000f220008000a00 */
[----:B--2---:R-:W-:Y:S02]  /*00a0*/  UIADD3 UR6, UP0, UPT, UR14, 0x4000, URZ ;  /* 0x000040000e067890 */ /* 0x004fe4000ff1e0ff */
[----:B-1----:R-:W-:Y:S02]  /*00b0*/  ULEA UR5, UR5, UR4, 0x18 ;  /* 0x0000000405057291 */ /* 0x002fe4000f8ec0ff */
[----:B------:R-:W-:Y:S01]  /*00c0*/  UIADD3.X UR7, UPT, UPT, URZ, UR15, URZ, UP0, !UPT ;  /* 0x0000000fff077290 */ /* 0x000fe200087fe4ff */
[----:B------:R-:W-:Y:S01]  /*00d0*/  UMOV UR4, URZ ;  /* 0x000000ff00047c82 */ /* 0x000fe20008000000 */
[C---:B0-----:R-:W-:Y:S02]  /*00e0*/  SHF.L.U32 R16, R0.reuse, 0x4, RZ ;  /* 0x0000000400107819 */ /* 0x041fe400000006ff */
[----:B------:R-:W-:-:S02]  /*00f0*/  SHF.L.U32 R2, R0, 0x2, RZ ;  /* 0x0000000200027819 */ /* 0x000fc400000006ff */
[----:B------:R-:W-:Y:S02]  /*0100*/  LOP3.LUT R16, R16, 0x1f0, RZ, 0xc0, !PT ;  /* 0x000001f010107812 */ /* 0x000fe400078ec0ff */
[----:B------:R-:W-:Y:S02]  /*0110*/  LOP3.LUT R2, R2, 0xf80, RZ, 0xc0, !PT ;  /* 0x00000f8002027812 */ /* 0x000fe400078ec0ff */
[----:B------:R-:W-:Y:S01]  /*0120*/  LOP3.LUT R17, R0, 0x1f, RZ, 0xc0, !PT ;  /* 0x0000001f00117812 */ /* 0x000fe200078ec0ff */
[----:B------:R0:W-:Y:S01]  /*0130*/  STS.128 [R16+UR5], RZ ;  /* 0x000000ff10007988 */ /* 0x0001e20008000c05 */
[----:B------:R-:W-:Y:S02]  /*0140*/  IADD3 R12, P0, PT, R2, UR12, RZ ;  /* 0x0000000c020c7c10 */ /* 0x000fe4000ff1e0ff */
[----:B------:R-:W-:Y:S02]  /*0150*/  SHF.L.U32 R2, R0, 0x8, RZ ;  /* 0x0000000800027819 */ /* 0x000fe400000006ff */
[----:B------:R-:W-:-:S02]  /*0160*/  IADD3 R12, P1, PT, R12, 0x10, RZ ;  /* 0x000000100c0c7810 */ /* 0x000fc40007f3e0ff */
[----:B---3--:R-:W-:Y:S02]  /*0170*/  LEA R17, R4, R17, 0x5 ;  /* 0x0000001104117211 */ /* 0x008fe400078e28ff */
[----:B------:R-:W-:Y:S02]  /*0180*/  LOP3.LUT R2, R2, 0x3e000, RZ, 0xc0, !PT ;  /* 0x0003e00002027812 */ /* 0x000fe400078ec0ff */
[----:B------:R-:W-:Y:S02]  /*0190*/  IADD3.X R13, PT, PT, RZ, UR13, RZ, P1, P0 ;  /* 0x0000000dff0d7c10 */ /* 0x000fe40008fe04ff */
[----:B------:R-:W-:Y:S02]  /*01a0*/  IADD3 R2, PT, PT, R17, R2, RZ ;  /* 0x0000000211027210 */ /* 0x000fe40007ffe0ff */
[----:B0---4-:R-:W-:-:S07]  /*01b0*/  IADD3 R3, PT, PT, R16, UR5, RZ ;  /* 0x0000000510037c10 */ /* 0x011fce000fffe0ff */
.L_x_0:
[----:B------:R-:W-:Y:S02]  /*01c0*/  MOV R24, UR6 ;  /* 0x0000000600187c02 */ /* 0x000fe40008000f00 */
[----:B------:R-:W-:Y:S02]  /*01d0*/  MOV R25, UR7 ;  /* 0x0000000700197c02 */ /* 0x000fe40008000f00 */
[----:B------:R-:W-:Y:S02]  /*01e0*/  MOV R18, R12 ;  /* 0x0000000c00127202 */ /* 0x000fe40000000f00 */
[----:B------:R-:W-:Y:S01]  /*01f0*/  MOV R19, R13 ;  /* 0x0000000d00137202 */ /* 0x000fe20000000f00 */
[----:B------:R-:W-:-:S04]  /*0200*/  IMAD.WIDE R24, R2, 0x10, R24 ;  /* 0x0000001002187825 */ /* 0x000fc800078e0218 */
[----:B------:R-:W2:Y:S04]  /*0210*/  LDG.E.CONSTANT R23, desc[UR8][R18.64+-0x10] ;  /* 0xfffff00812177981 */ /* 0x000ea8000c1e9900 */
[----:B------:R-:W2:Y:S04]  /*0220*/  LDG.E.128.CONSTANT R4, desc[UR8][R24.64+-0x4000] ;  /* 0xffc0000818047981 */ /* 0x000ea8000c1e9d00 */
[----:B------:R-:W3:Y:S04]  /*0230*/  LDG.E.CONSTANT R22, desc[UR8][R18.64+-0xc] ;  /* 0xfffff40812167981 */ /* 0x000ee8000c1e9900 */
[----:B------:R-:W3:Y:S01]  /*0240*/  LDG.E.128.CONSTANT R8, desc[UR8][R24.64+-0x3000] ;  /* 0xffd0000818087981 */ /* 0x000ee2000c1e9d00 */
[C---:B--2---:R-:W-:Y:S01]  /*0250*/  FFMA R29, R23.reuse, R4, R20 ;  /* 0x00000004171d7223 */ /* 0x044fe20000000014 */
[----:B------:R-:W-:-:S02]  /*0260*/  FFMA R4, R23, R5, R14 ;  /* 0x0000000517047223 */ /* 0x000fc4000000000e */
[----:B------:R-:W2:Y:S04]  /*0270*/  LDG.E.CONSTANT R20, desc[UR8][R18.64+-0x8] ;  /* 0xfffff80812147981 */ /* 0x000ea8000c1e9900 */
[----:B------:R-:W2:Y:S01]  /*0280*/  LDG.E.128.CONSTANT R12, desc[UR8][R24.64+-0x2000] ;  /* 0xffe00008180c7981 */ /* 0x000ea2000c1e9d00 */
[C---:B------:R-:W-:Y:S01]  /*0290*/  FFMA R27, R23.reuse, R6, R21 ;  /* 0x00000006171b7223 */ /* 0x040fe20000000015 */
[C---:B---3--:R-:W-:Y:S01]  /*02a0*/  FFMA R29, R22.reuse, R8, R29 ;  /* 0x00000008161d7223 */ /* 0x048fe2000000001d */
[----:B------:R-:W-:Y:S01]  /*02b0*/  FFMA R26, R23, R7, R26 ;  /* 0x00000007171a7223 */ /* 0x000fe2000000001a */
[C---:B------:R-:W-:Y:S01]  /*02c0*/  FFMA R8, R22.reuse, R9, R4 ;  /* 0x0000000916087223 */ /* 0x040fe20000000004 */
[----:B------:R-:W3:Y:S04]  /*02d0*/  LDG.E.CONSTANT R21, desc[UR8][R18.64+-0x4] ;  /* 0xfffffc0812157981 */ /* 0x000ee8000c1e9900 */
[----:B------:R-:W3:Y:S01]  /*02e0*/  LDG.E.128.CONSTANT R4, desc[UR8][R24.64+-0x1000] ;  /* 0xfff0000818047981 */ /* 0x000ee2000c1e9d00 */
[C---:B------:R-:W-:Y:S01]  /*02f0*/  FFMA R27, R22.reuse, R10, R27 ;  /* 0x0000000a161b7223 */ /* 0x040fe2000000001b */
[----:B------:R-:W-:-:S02]  /*0300*/  FFMA R26, R22, R11, R26 ;  /* 0x0000000b161a7223 */ /* 0x000fc4000000001a */
[----:B------:R-:W4:Y:S01]  /*0310*/  LDG.E.CONSTANT R22, desc[UR8][R18.64] ;  /* 0x0000000812167981 */ /* 0x000f22000c1e9900 */
[C---:B--2---:R-:W-:Y:S01]  /*0320*/  FFMA R28, R20.reuse, R13, R8 ;  /* 0x0000000d141c7223 */ /* 0x044fe20000000008 */
[C---:B------:R-:W-:Y:S02]  /*0330*/  FFMA R12, R20.reuse, R12, R29 ;  /* 0x0000000c140c7223 */ /* 0x040fe4000000001d */
[----:B------:R-:W4:Y:S01]  /*0340*/  LDG.E.128.CONSTANT R8, desc[UR8][R24.64] ;  /* 0x0000000818087981 */ /* 0x000f22000c1e9d00 */
[C---:B------:R-:W-:Y:S01]  /*0350*/  FFMA R27, R20.reuse, R14, R27 ;  /* 0x0000000e141b7223 */ /* 0x040fe2000000001b */
[----:B------:R-:W-:Y:S02]  /*0360*/  FFMA R26, R20, R15, R26 ;  /* 0x0000000f141a7223 */ /* 0x000fe4000000001a */
[----:B------:R-:W2:Y:S01]  /*0370*/  LDG.E.CONSTANT R20, desc[UR8][R18.64+0x4] ;  /* 0x0000040812147981 */ /* 0x000ea2000c1e9900 */
[C---:B---3--:R-:W-:Y:S01]  /*0380*/  FFMA R23, R21.reuse, R4, R12 ;  /* 0x0000000415177223 */ /* 0x048fe2000000000c */
[C---:B------:R-:W-:Y:S01]  /*0390*/  FFMA R4, R21.reuse, R5, R28 ;  /* 0x0000000515047223 */ /* 0x040fe2000000001c */
[C---:B------:R-:W-:Y:S01]  /*03a0*/  FFMA R27, R21.reuse, R6, R27 ;  /* 0x00000006151b7223 */ /* 0x040fe2000000001b */
[----:B------:R-:W2:Y:S01]  /*03b0*/  LDG.E.128.CONSTANT R12, desc[UR8][R24.64+0x1000] ;  /* 0x00100008180c7981 */ /* 0x000ea2000c1e9d00 */
[----:B------:R-:W-:Y:S01]  /*03c0*/  FFMA R28, R21, R7, R26 ;  /* 0x00000007151c7223 */ /* 0x000fe2000000001a */
[C---:B----4-:R-:W-:Y:S01]  /*03d0*/  FFMA R21, R22.reuse, R8, R23 ;  /* 0x0000000816157223 */ /* 0x050fe20000000017 */
[C---:B------:R-:W-:Y:S01]  /*03e0*/  FFMA R26, R22.reuse, R9, R4 ;  /* 0x00000009161a7223 */ /* 0x040fe20000000004 */
[C---:B------:R-:W-:Y:S01]  /*03f0*/  FFMA R23, R22.reuse, R10, R27 ;  /* 0x0000000a16177223 */ /* 0x040fe2000000001b */
[----:B------:R-:W3:Y:S01]  /*0400*/  LDG.E.128.CONSTANT R4, desc[UR8][R24.64+0x2000] ;  /* 0x0020000818047981 */ /* 0x000ee2000c1e9d00 */
[----:B------:R-:W-:-:S03]  /*0410*/  FFMA R28, R22, R11, R28 ;  /* 0x0000000b161c7223 */ /* 0x000fc6000000001c */
[----:B------:R-:W3:Y:S04]  /*0420*/  LDG.E.CONSTANT R27, desc[UR8][R18.64+0x8] ;  /* 0x00000808121b7981 */ /* 0x000ee8000c1e9900 */
[----:B------:R-:W4:Y:S04]  /*0430*/  LDG.E.CONSTANT R22, desc[UR8][R18.64+0xc] ;  /* 0x00000c0812167981 */ /* 0x000f28000c1e9900 */
[----:B------:R-:W4:Y:S01]  /*0440*/  LDG.E.128.CONSTANT R8, desc[UR8][R24.64+0x3000] ;  /* 0x0030000818087981 */ /* 0x000f22000c1e9d00 */
[----:B------:R-:W-:Y:S01]  /*0450*/  UIADD3 UR4, UPT, UPT, UR4, 0x8, URZ ;  /* 0x0000000804047890 */ /* 0x000fe2000fffe0ff */
[C---:B--2---:R-:W-:Y:S01]  /*0460*/  FFMA R21, R20.reuse, R12, R21 ;  /* 0x0000000c14157223 */ /* 0x044fe20000000015 */
[----:B------:R-:W-:-:S02]  /*0470*/  FFMA R26, R20, R13, R26 ;  /* 0x0000000d141a7223 */ /* 0x000fc4000000001a */
[----:B------:R-:W-:Y:S01]  /*0480*/  UISETP.NE.AND UP0, UPT, UR4, 0x20, UPT ;  /* 0x000000200400788c */ /* 0x000fe2000bf05270 */
[C---:B------:R-:W-:Y:S01]  /*0490*/  FFMA R23, R20.reuse, R14, R23 ;  /* 0x0000000e14177223 */ /* 0x040fe20000000017 */
[----:B------:R-:W-:Y:S01]  /*04a0*/  FFMA R28, R20, R15, R28 ;  /* 0x0000000f141c7223 */ /* 0x000fe2000000001c */
[----:B------:R-:W-:Y:S02]  /*04b0*/  IADD3 R12, P0, PT, R18, 0x20, RZ ;  /* 0x00000020120c7810 */ /* 0x000fe40007f1e0ff */
[----:B------:R-:W-:Y:S02]  /*04c0*/  IADD3 R2, PT, PT, R2, 0x800, RZ ;  /* 0x0000080002027810 */ /* 0x000fe40007ffe0ff */
[----:B------:R-:W-:Y:S01]  /*04d0*/  IADD3.X R13, PT, PT, RZ, R19, RZ, P0, !PT ;  /* 0x00000013ff0d7210 */ /* 0x000fe200007fe4ff */
[C---:B---3--:R-:W-:Y:S01]  /*04e0*/  FFMA R21, R27.reuse, R4, R21 ;  /* 0x000000041b157223 */ /* 0x048fe20000000015 */
[C---:B------:R-:W-:Y:S01]  /*04f0*/  FFMA R26, R27.reuse, R5, R26 ;  /* 0x000000051b1a7223 */ /* 0x040fe2000000001a */
[C---:B------:R-:W-:Y:S01]  /*0500*/  FFMA R23, R27.reuse, R6, R23 ;  /* 0x000000061b177223 */ /* 0x040fe20000000017 */
[----:B------:R-:W-:Y:S01]  /*0510*/  FFMA R28, R27, R7, R28 ;  /* 0x000000071b1c7223 */ /* 0x000fe2000000001c */
[C---:B----4-:R-:W-:Y:S01]  /*0520*/  FFMA R20, R22.reuse, R8, R21 ;  /* 0x0000000816147223 */ /* 0x050fe20000000015 */
[C---:B------:R-:W-:Y:S01]  /*0530*/  FFMA R14, R22.reuse, R9, R26 ;  /* 0x00000009160e7223 */ /* 0x040fe2000000001a */
[C---:B------:R-:W-:Y:S01]  /*0540*/  FFMA R21, R22.reuse, R10, R23 ;  /* 0x0000000a16157223 */ /* 0x040fe20000000017 */
[----:B------:R-:W-:Y:S01]  /*0550*/  FFMA R26, R22, R11, R28 ;  /* 0x0000000b161a7223 */ /* 0x000fe2000000001c */
[----:B------:R-:W-:Y:S06]  /*0560*/  BRA.U UP0, `(.L_x_0) ;  /* 0xfffffffd00147547 */ /* 0x000fec000b83ffff */
[----:B------:R-:W-:Y:S01]  /*0570*/  BSSY.RECONVERGENT B0, `(.L_x_1) ;  /* 0x0000005000007945 */ /* 0x000fe20003800200 */
.L_x_2:
[----:B------:R-:W0:Y:S02]  /*0580*/  LDS R4, [R16+UR5] ;  /* 0x0000000510047984 */ /* 0x000e240008000800 */
[----:B0-----:R-:W-:-:S05]  /*0590*/  FADD R5, R20, R4 ;  /* 0x0000000414057221 */ /* 0x001fca0000000000 */
[----:B------:R-:W0:Y:S02]  /*05a0*/  ATOMS.CAST.SPIN P0, [R3], R4, R5 ;  /* 0x000000040300758d */ /* 0x000e240001800005 */
[----:B0-----:R-:W-:Y:S05]  /*05b0*/  @!P0 BRA `(.L_x_2) ;  /* 0xfffffffc00f08947 */ /* 0x001fea000383ffff */
[----:B------:R-:W-:Y:S05]  /*05c0*/  BSYNC.RECONVERGENT B0 ;  /* 0x0000000000007941 */ /* 0x000fea0003800200 */
.L_x_1:
[----:B------:R-:W-:Y:S01]  /*05d0*/  BSSY.RECONVERGENT B0, `(.L_x_3) ;  /* 0x0000005000007945 */ /* 0x000fe20003800200 */
.L_x_4:
[----:B------:R-:W0:Y:S02]  /*05e0*/  LDS R4, [R16+UR5+0x4] ;  /* 0x0000040510047984 */ /* 0x000e240008000800 */
[----:B0-----:R-:W-:-:S05]  /*05f0*/  FADD R5, R14, R4 ;  /* 0x000000040e057221 */ /* 0x001fca0000000000 */
[----:B------:R-:W0:Y:S02]  /*0600*/  ATOMS.CAST.SPIN P0, [R3+0x4], R4, R5 ;  /* 0x000004040300758d */ /* 0x000e240001800005 */
[----:B0-----:R-:W-:Y:S05]  /*0610*/  @!P0 BRA `(.L_x_4) ;  /* 0xfffffffc00f08947 */ /* 0x001fea000383ffff */
[----:B------:R-:W-:Y:S05]  /*0620*/  BSYNC.RECONVERGENT B0 ;  /* 0x0000000000007941 */ /* 0x000fea0003800200 */
.L_x_3:
[----:B------:R-:W-:Y:S01]  /*0630*/  BSSY.RECONVERGENT B0, `(.L_x_5) ;  /* 0x0000005000007945 */ /* 0x000fe20003800200 */
.L_x_6:
[----:B------:R-:W0:Y:S02]  /*0640*/  LDS R4, [R16+UR5+0x8] ;  /* 0x0000080510047984 */ /* 0x000e240008000800 */
[----:B0-----:R-:W-:-:S05]  /*0650*/  FADD R5, R21, R4 ;  /* 0x0000000415057221 */ /* 0x001fca0000000000 */
[----:B------:R-:W0:Y:S02]  /*0660*/  ATOMS.CAST.SPIN P0, [R3+0x8], R4, R5 ;  /* 0x000008040300758d */ /* 0x000e240001800005 */
[----:B0-----:R-:W-:Y:S05]  /*0670*/  @!P0 BRA `(.L_x_6) ;  /* 0xfffffffc00f08947 */ /* 0x001fea000383ffff */
[----:B------:R-:W-:Y:S05]  /*0680*/  BSYNC.RECONVERGENT B0 ;  /* 0x0000000000007941 */ /* 0x000fea0003800200 */
.L_x_5:
[----:B------:R-:W-:Y:S01]  /*0690*/  BSSY.RECONVERGENT B0, `(.L_x_7) ;  /* 0x0000005000007945 */ /* 0x000fe20003800200 */
.L_x_8:
[----:B------:R-:W0:Y:S02]  /*06a0*/  LDS R4, [R16+UR5+0xc] ;  /* 0x00000c0510047984 */ /* 0x000e240008000800 */
[----:B0-----:R-:W-:-:S05]  /*06b0*/  FADD R5, R26, R4 ;  /* 0x000000041a057221 */ /* 0x001fca0000000000 */
[----:B------:R-:W0:Y:S02]  /*06c0*/  ATOMS.CAST.SPIN P0, [R3+0xc], R4, R5 ;  /* 0x00000c040300758d */ /* 0x000e240001800005 */
[----:B0-----:R-:W-:Y:S05]  /*06d0*/  @!P0 BRA `(.L_x_8) ;  /* 0xfffffffc00f08947 */ /* 0x001fea000383ffff */
[----:B------:R-:W-:Y:S05]  /*06e0*/  BSYNC.RECONVERGENT B0 ;  /* 0x0000000000007941 */ /* 0x000fea0003800200 */
.L_x_7:
[----:B------:R-:W-:Y:S01]  /*06f0*/  BAR.SYNC.DEFER_BLOCKING 0x0 ;  /* 0x0000000000007b1d */ /* 0x000fe20000010000 */
[----:B------:R-:W-:-:S13]  /*0700*/  ISETP.GT.U32.AND P0, PT, R0, 0x1f, PT ;  /* 0x0000001f0000780c */ /* 0x000fda0003f04070 */
[----:B------:R-:W-:Y:S05]  /*0710*/  @P0 EXIT ;  /* 0x000000000000094d */ /* 0x000fea0003800000 */
[----:B------:R-:W0:Y:S01]  /*0720*/  LDS.128 R4, [R16+UR5] ;  /* 0x0000000510047984 */ /* 0x000e220008000c00 */
[----:B------:R-:W1:Y:S02]  /*0730*/  LDC.64 R2, c[0x0][0x390] ;  /* 0x0000e400ff027b82 */ /* 0x000e640000000a00 */
[----:B-1----:R-:W-:-:S05]  /*0740*/  IMAD.WIDE R2, R17, 0x10, R2 ;  /* 0x0000001011027825 */ /* 0x002fca00078e0202 */
[----:B0-----:R-:W-:Y:S01]  /*0750*/  STG.E.128 desc[UR8][R2.64], R4 ;  /* 0x0000000402007986 */ /* 0x001fe2000c101d08 */
[----:B------:R-:W-:Y:S05]  /*0760*/  EXIT ;  /* 0x000000000000794d */ /* 0x000fea0003800000 */
.L_x_9:
[----:B------:R-:W-:-:S00]  /*0770*/  BRA `(.L_x_9) ;  /* 0xfffffffc00fc7947 */ /* 0x000fc0000383ffff */
[----:B------:R-:W-:-:S00]  /*0780*/  NOP ;  /* 0x0000000000007918 */ /* 0x000fc00000000000 */
[----:B------:R-:W-:-:S00]  /*0790*/  NOP ;  /* 0x0000000000007918 */ /* 0x000fc00000000000 */
[----:B------:R-:W-:-:S00]  /*07a0*/  NOP ;  /* 0x0000000000007918 */ /* 0x000fc00000000000 */
[----:B------:R-:W-:-:S00]  /*07b0*/  NOP ;  /* 0x0000000000007918 */ /* 0x000fc00000000000 */
[----:B------:R-:W-:-:S00]  /*07c0*/  NOP ;  /* 0x0000000000007918 */ /* 0x000fc00000000000 */
[----:B------:R-:W-:-:S00]  /*07d0*/  NOP ;  /* 0x0000000000007918 */ /* 0x000fc00000000000 */
[----:B------:R-:W-:-:S00]  /*07e0*/  NOP ;  /* 0x0000000000007918 */ /* 0x000fc00000000000 */
[----:B------:R-:W-:-:S00]  /*07f0*/  NOP ;  /* 0x0000000000007918 */ /* 0x000fc00000000000 */
.L_x_47:


//--------------------- .text._Z4gemvILi32ELi256ELi256ELi256EEvPKfS1_Pf --------------------------
	.section	.text._Z4gemvILi32ELi256ELi256ELi256EEvPKfS1_Pf,"ax",@progbits
	.align	128
        .global         _Z4gemvILi32ELi256ELi256ELi256EEvPKfS1_Pf
        .type           _Z4gemvILi32ELi256ELi256ELi256EEvPKfS1_Pf,@function
        .size           _Z4gemvILi32ELi256ELi256ELi256EEvPKfS1_Pf,(.L_x_48 - _Z4gemvILi32ELi256ELi256ELi256EEvPKfS1_Pf)
        .other          _Z4gemvILi32ELi256ELi256ELi256EEvPKfS1_Pf,@"STO_CUDA_ENTRY STV_DEFAULT"
_Z4gemvILi32ELi256ELi256ELi256EEvPKfS1_Pf:
.text._Z4gemvILi32ELi256ELi256ELi256EEvPKfS1_Pf:
[----:B------:R-:W-:Y:S01]  /*0000*/  LDC R1, c[0x0][0x37c] ;  /* 0x0000df00ff017b82 */ /* 0x000fe20000000800 */
[----:B------:R-:W0:Y:S07]  /*0010*/  S2R R23, SR_TID.X ;  /* 0x0000000000177919 */ /* 0x000e2e0000002100 */
[----:B------:R-:W1:Y:S01]  /*0020*/  S2UR UR5, SR_CgaCtaId ;  /* 0x00000000000579c3 */ /* 0x000e620000008800 */
[----:B------:R-:W-:Y:S01]  /*0030*/  UMOV UR4, 0x400 ;  /* 0x0000040000047882 */ /* 0x000fe20000000000 */
[----:B------:R-:W2:Y:S01]  /*0040*/  LDCU.128 UR12, c[0x0][0x380] ;  /* 0x00007000ff0c77ac */ /* 0x000ea20008000c00 */
[----:B------:R-:W3:Y:S01]  /*0050*/  S2R R3, SR_CTAID.X ;  /* 0x0000000000037919 */ /* 0x000ee20000002500 */
[----:B------:R-:W-:Y:S01]  /*0060*/  HFMA2 R27, -RZ, RZ, 0, 0 ;  /* 0x00000000ff1b7431 */ /* 0x000fe200000001ff */
[----:B------:R-:W4:Y:S01]  /*0070*/  LDCU.64 UR8, c[0x0][0x358] ;  /* 0x00006b00ff0877ac */ /* 0x000f220008000a00 */
[----:B--2---:R-:W-:-:S02]  /*0080*/  UIADD3 UR6, UP0, UPT, UR14, 0x2000, URZ ;  /* 0x000020000e067890 */ /* 0x004fc4000ff1e0ff */
[----:B-1----:R-:W-:Y:S02]  /*0090*/  ULEA UR5, UR5, UR4, 0x18 ;  /* 0x0000000405057291 */ /* 0x002fe4000f8ec0ff */
[----:B------:R-:W-:Y:S01]  /*00a0*/  UIADD3.X UR7, UPT, UPT, URZ, UR15, URZ, UP0, !UPT ;  /* 0x0000000fff077290 */ /* 0x000fe200087fe4ff */
[----:B------:R-:W-:Y:S01]  /*00b0*/  UMOV UR4, URZ ;  /* 0x000000ff00047c82 */ /* 0x000fe20008000000 */
[C---:B0-----:R-:W-:Y:S02]  /*00c0*/  SHF.L.U32 R2, R23.reuse, 0x2, RZ ;  /* 0x0000000217027819 */ /* 0x041fe400000006ff */
[----:B------:R-:W-:Y:S02]  /*00d0*/  LOP3.LUT R6, R23, 0x1f, RZ, 0xc0, !PT ;  /* 0x0000001f17067812 */ /* 0x000fe400078ec0ff */
[C---:B------:R-:W-:Y:S02]  /*00e0*/  LOP3.LUT R0, R2.reuse, 0x7c, RZ, 0xc0, !PT ;  /* 0x0000007c02007812 */ /* 0x040fe400078ec0ff */
[----:B------:R-:W-:-:S02]  /*00f0*/  LOP3.LUT R4, R2, 0xf80, RZ, 0xc0, !PT ;  /* 0x00000f8002047812 */ /* 0x000fc400078ec0ff */
[----:B------:R-:W-:Y:S01]  /*0100*/  SHF.L.U32 R2, R23, 0x8, RZ ;  /* 0x0000000817027819 */ /* 0x000fe200000006ff */
[----:B------:R0:W-:Y:S01]  /*0110*/  STS [R0+UR5], RZ ;  /* 0x000000ff00007988 */ /* 0x0001e20008000805 */
[----:B------:R-:W-:Y:S02]  /*0120*/  IADD3 R4, P0, PT, R4, UR12, RZ ;  /* 0x0000000c04047c10 */ /* 0x000fe4000ff1e0ff */
[----:B---3--:R-:W-:Y:S02]  /*0130*/  LEA R6, R3, R6, 0x5 ;  /* 0x0000000603067211 */ /* 0x008fe400078e28ff */
[----:B------:R-:W-:Y:S02]  /*0140*/  IADD3 R4, P1, PT, R4, 0x20, RZ ;  /* 0x0000002004047810 */ /* 0x000fe40007f3e0ff */
[----:B------:R-:W-:Y:S02]  /*0150*/  LOP3.LUT R7, R2, 0x3e000, RZ, 0xc0, !PT ;  /* 0x0003e00002077812 */ /* 0x000fe400078ec0ff */
[----:B------:R-:W-:-:S02]  /*0160*/  IADD3.X R5, PT, PT, RZ, UR13, RZ, P1, P0 ;  /* 0x0000000dff057c10 */ /* 0x000fc40008fe04ff */
[----:B------:R-:W-:Y:S02]  /*0170*/  IADD3 R7, PT, PT, R6, R7, RZ ;  /* 0x0000000706077210 */ /* 0x000fe40007ffe0ff */
[----:B0---4-:R-:W-:-:S07]  /*0180*/  IADD3 R8, PT, PT, R0, UR5, RZ ;  /* 0x0000000500087c10 */ /* 0x011fce000fffe0ff */
.L_x_10:
[----:B------:R-:W-:Y:S01]  /*0190*/  MOV R2, UR6 ;  /* 0x0000000600027c02 */ /* 0x000fe20008000f00 */
[----:B------:R-:W2:Y:S01]  /*01a0*/  LDG.E.CONSTANT R10, desc[UR8][R4.64+-0x20] ;  /* 0xffffe008040a7981 */ /* 0x000ea2000c1e9900 */
[----:B------:R-:W-:-:S03]  /*01b0*/  MOV R3, UR7 ;  /* 0x0000000700037c02 */ /* 0x000fc60008000f00 */
[----:B------:R-:W3:Y:S01]  /*01c0*/  LDG.E.CONSTANT R12, desc[UR8][R4.64+-0x1c] ;  /* 0xffffe408040c7981 */ /* 0x000ee2000c1e9900 */
[----:B------:R-:W-:-:S03]  /*01d0*/  IMAD.WIDE R2, R7, 0x4, R2 ;  /* 0x0000000407027825 */ /* 0x000fc600078e0202 */
[----:B------:R-:W4:Y:S04]  /*01e0*/  LDG.E.CONSTANT R16, desc[UR8][R4.64+-0x18] ;  /* 0xffffe80804107981 */ /* 0x000f28000c1e9900 */
[----:B------:R-:W2:Y:S04]  /*01f0*/  LDG.E.CONSTANT R9, desc[UR8][R2.64+-0x2000] ;  /* 0xffe0000802097981 */ /* 0x000ea8000c1e9900 */
[----:B------:R-:W3:Y:S04]  /*0200*/  LDG.E.CONSTANT R11, desc[UR8][R2.64+-0x1c00] ;  /* 0xffe40008020b7981 */ /* 0x000ee8000c1e9900 */
[----:B------:R-:W4:Y:S04]  /*0210*/  LDG.E.CONSTANT R15, desc[UR8][R2.64+-0x1800] ;  /* 0xffe80008020f7981 */ /* 0x000f28000c1e9900 */
[----:B------:R-:W5:Y:S04]  /*0220*/  LDG.E.CONSTANT R17, desc[UR8][R4.64+-0x14] ;  /* 0xffffec0804117981 */ /* 0x000f68000c1e9900 */
        /* <DEDUP_REMOVED lines=8> */
[----:B------:R-:W5:Y:S01]  /*02b0*/  LDG.E.CONSTANT R26, desc[UR8][R4.64+0x1c] ;  /* 0x00001c08041a7981 */ /* 0x000f62000c1e9900 */
[----:B--2---:R-:W-:-:S03]  /*02c0*/  FFMA R27, R10, R9, R27 ;  /* 0x000000090a1b7223 */ /* 0x004fc6000000001b */
[----:B------:R-:W2:Y:S01]  /*02d0*/  LDG.E.CONSTANT R10, desc[UR8][R4.64+-0x4] ;  /* 0xfffffc08040a7981 */ /* 0x000ea2000c1e9900 */
[----:B---3--:R-:W-:-:S03]  /*02e0*/  FFMA R27, R12, R11, R27 ;  /* 0x0000000b0c1b7223 */ /* 0x008fc6000000001b */
[----:B------:R-:W2:Y:S01]  /*02f0*/  LDG.E.CONSTANT R9, desc[UR8][R2.64+-0x400] ;  /* 0xfffc000802097981 */ /* 0x000ea2000c1e9900 */
[----:B----4-:R-:W-:-:S03]  /*0300*/  FFMA R24, R16, R15, R27 ;  /* 0x0000000f10187223 */ /* 0x010fc6000000001b */
[----:B------:R-:W3:Y:S04]  /*0310*/  LDG.E.CONSTANT R11, desc[UR8][R4.64] ;  /* 0x00000008040b7981 */ /* 0x000ee8000c1e9900 */
[----:B------:R-:W3:Y:S01]  /*0320*/  LDG.E.CONSTANT R12, desc[UR8][R2.64] ;  /* 0x00000008020c7981 */ /* 0x000ee2000c1e9900 */
[----:B-----5:R-:W-:-:S03]  /*0330*/  FFMA R24, R17, R18, R24 ;  /* 0x0000001211187223 */ /* 0x020fc60000000018 */
[----:B------:R-:W4:Y:S04]  /*0340*/  LDG.E.CONSTANT R15, desc[UR8][R4.64+0x4] ;  /* 0x00000408040f7981 */ /* 0x000f28000c1e9900 */
[----:B------:R-:W4:Y:S01]  /*0350*/  LDG.E.CONSTANT R16, desc[UR8][R2.64+0x400] ;  /* 0x0004000802107981 */ /* 0x000f22000c1e9900 */
[----:B------:R-:W-:-:S03]  /*0360*/  FFMA R24, R19, R20, R24 ;  /* 0x0000001413187223 */ /* 0x000fc60000000018 */
[----:B------:R-:W5:Y:S04]  /*0370*/  LDG.E.CONSTANT R17, desc[UR8][R4.64+0x8] ;  /* 0x0000080804117981 */ /* 0x000f68000c1e9900 */
[----:B------:R-:W5:Y:S01]  /*0380*/  LDG.E.CONSTANT R18, desc[UR8][R2.64+0x800] ;  /* 0x0008000802127981 */ /* 0x000f62000c1e9900 */
[----:B------:R-:W-:-:S03]  /*0390*/  FFMA R24, R21, R22, R24 ;  /* 0x0000001615187223 */ /* 0x000fc60000000018 */
[----:B------:R-:W5:Y:S04]  /*03a0*/  LDG.E.CONSTANT R19, desc[UR8][R4.64+0xc] ;  /* 0x00000c0804137981 */ /* 0x000f68000c1e9900 */
[----:B------:R-:W5:Y:S04]  /*03b0*/  LDG.E.CONSTANT R20, desc[UR8][R2.64+0xc00] ;  /* 0x000c000802147981 */ /* 0x000f68000c1e9900 */
[----:B------:R-:W5:Y:S01]  /*03c0*/  LDG.E.CONSTANT R21, desc[UR8][R4.64+0x10] ;  /* 0x0000100804157981 */ /* 0x000f62000c1e9900 */
[----:B------:R-:W-:-:S03]  /*03d0*/  FFMA R29, R13, R14, R24 ;  /* 0x0000000e0d1d7223 */ /* 0x000fc60000000018 */
[----:B------:R-:W5:Y:S04]  /*03e0*/  LDG.E.CONSTANT R22, desc[UR8][R2.64+0x1000] ;  /* 0x0010000802167981 */ /* 0x000f68000c1e9900 */
[----:B------:R-:W5:Y:S04]  /*03f0*/  LDG.E.CONSTANT R24, desc[UR8][R4.64+0x14] ;  /* 0x0000140804187981 */ /* 0x000f68000c1e9900 */
[----:B------:R0:W5:Y:S04]  /*0400*/  LDG.E.CONSTANT R14, desc[UR8][R4.64+0x18] ;  /* 0x00001808040e7981 */ /* 0x000168000c1e9900 */
[----:B------:R-:W5:Y:S04]  /*0410*/  LDG.E.CONSTANT R13, desc[UR8][R2.64+0x1800] ;  /* 0x00180008020d7981 */ /* 0x000f68000c1e9900 */
[----:B------:R-:W5:Y:S01]  /*0420*/  LDG.E.CONSTANT R27, desc[UR8][R2.64+0x1c00] ;  /* 0x001c0008021b7981 */ /* 0x000f62000c1e9900 */
[----:B------:R-:W-:-:S04]  /*0430*/  UIADD3 UR4, UPT, UPT, UR4, 0x10, URZ ;  /* 0x0000001004047890 */ /* 0x000fc8000fffe0ff */
[----:B------:R-:W-:Y:S01]  /*0440*/  UISETP.NE.AND UP0, UPT, UR4, 0x20, UPT ;  /* 0x000000200400788c */ /* 0x000fe2000bf05270 */
[----:B0-----:R-:W-:Y:S02]  /*0450*/  IADD3 R4, P0, PT, R4, 0x40, RZ ;  /* 0x0000004004047810 */ /* 0x001fe40007f1e0ff */
[----:B------:R-:W-:Y:S02]  /*0460*/  IADD3 R7, PT, PT, R7, 0x1000, RZ ;  /* 0x0000100007077810 */ /* 0x000fe40007ffe0ff */
[----:B------:R-:W-:Y:S01]  /*0470*/  IADD3.X R5, PT, PT, RZ, R5, RZ, P0, !PT ;  /* 0x00000005ff057210 */ /* 0x000fe200007fe4ff */
[----:B--2---:R-:W-:-:S04]  /*0480*/  FFMA R10, R10, R9, R29 ;  /* 0x000000090a0a7223 */ /* 0x004fc8000000001d */
[----:B---3--:R-:W-:-:S04]  /*0490*/  FFMA R10, R11, R12, R10 ;  /* 0x0000000c0b0a7223 */ /* 0x008fc8000000000a */
[----:B----4-:R-:W-:-:S04]  /*04a0*/  FFMA R10, R15, R16, R10 ;  /* 0x000000100f0a7223 */ /* 0x010fc8000000000a */
[----:B-----5:R-:W-:-:S04]  /*04b0*/  FFMA R10, R17, R18, R10 ;  /* 0x00000012110a7223 */ /* 0x020fc8000000000a */
[----:B------:R-:W-:-:S04]  /*04c0*/  FFMA R10, R19, R20, R10 ;  /* 0x00000014130a7223 */ /* 0x000fc8000000000a */
[----:B------:R-:W-:-:S04]  /*04d0*/  FFMA R21, R21, R22, R10 ;  /* 0x0000001615157223 */ /* 0x000fc8000000000a */
[----:B------:R-:W-:-:S04]  /*04e0*/  FFMA R21, R24, R25, R21 ;  /* 0x0000001918157223 */ /* 0x000fc80000000015 */
[----:B------:R-:W-:-:S04]  /*04f0*/  FFMA R13, R14, R13, R21 ;  /* 0x0000000d0e0d7223 */ /* 0x000fc80000000015 */
[----:B------:R-:W-:Y:S01]  /*0500*/  FFMA R27, R26, R27, R13 ;  /* 0x0000001b1a1b7223 */ /* 0x000fe2000000000d */
[----:B------:R-:W-:Y:S06]  /*0510*/  BRA.U UP0, `(.L_x_10) ;  /* 0xfffffffd001c7547 */ /* 0x000fec000b83ffff */
[----:B------:R-:W-:Y:S01]  /*0520*/  BSSY.RECONVERGENT B0, `(.L_x_11) ;  /* 0x0000005000007945 */ /* 0x000fe20003800200 */
.L_x_12:
[----:B------:R-:W0:Y:S02]  /*0530*/  LDS R2, [R0+UR5] ;  /* 0x0000000500027984 */ /* 0x000e240008000800 */
[----:B0-----:R-:W-:-:S05]  /*0540*/  FADD R3, R27, R2 ;  /* 0x000000021b037221 */ /* 0x001fca0000000000 */
[----:B------:R-:W0:Y:S02]  /*0550*/  ATOMS.CAST.SPIN P0, [R8], R2, R3 ;  /* 0x000000020800758d */ /* 0x000e240001800003 */
[----:B0-----:R-:W-:Y:S05]  /*0560*/  @!P0 BRA `(.L_x_12) ;  /* 0xfffffffc00f08947 */ /* 0x001fea000383ffff */
[----:B------:R-:W-:Y:S05]  /*0570*/  BSYNC.RECONVERGENT B0 ;  /* 0x0000000000007941 */ /* 0x000fea0003800200 */
.L_x_11:
[----:B------:R-:W-:Y:S01]  /*0580*/  BAR.SYNC.DEFER_BLOCKING 0x0 ;  /* 0x0000000000007b1d */ /* 0x000fe20000010000 */
[----:B------:R-:W-:-:S13]  /*0590*/  ISETP.GT.U32.AND P0, PT, R23, 0x1f, PT ;  /* 0x0000001f1700780c */ /* 0x000fda0003f04070 */
[----:B------:R-:W-:Y:S05]  /*05a0*/  @P0 EXIT ;  /* 0x000000000000094d */ /* 0x000fea0003800000 */
[----:B------:R-:W0:Y:S01]  /*05b0*/  LDS R5, [R0+UR5] ;  /* 0x0000000500057984 */ /* 0x000e220008000800 */
[----:B------:R-:W1:Y:S02]  /*05c0*/  LDC.64 R2, c[0x0][0x390] ;  /* 0x0000e400ff027b82 */ /* 0x000e640000000a00 */
[----:B-1----:R-:W-:-:S05]  /*05d0*/  IMAD.WIDE R6, R6, 0x4, R2 ;  /* 0x0000000406067825 */ /* 0x002fca00078e0202 */
[----:B0-----:R-:W-:Y:S01]  /*05e0*/  STG.E desc[UR8][R6.64], R5 ;  /* 0x0000000506007986 */ /* 0x001fe2000c101908 */
[----:B------:R-:W-:Y:S05]  /*05f0*/  EXIT ;  /* 0x000000000000794d */ /* 0x000fea0003800000 */
.L_x_13:
        /* <DEDUP_REMOVED lines=16> */
.L_x_48:


//--------------------- .text._Z15solve_gem4v_resP6float4S0_S0_PfS1_ --------------------------
	.section	.text._Z15solve_gem4v_resP6float4S0_S0_PfS1_,"ax",@progbits
	.align	128
        .global         _Z15solve_gem4v_resP6float4S0_S0_PfS1_
        .type           _Z15solve_gem4v_resP6float4S0_S0_PfS1_,@function
        .size           _Z15solve_gem4v_resP6float4S0_S0_PfS1_,(.L_x_45 - _Z15solve_gem4v_resP6float4S0_S0_PfS1_)
        .other          _Z15solve_gem4v_resP6float4S0_S0_PfS1_,@"STO_CUDA_ENTRY STV_DEFAULT"
_Z15solve_gem4v_resP6float4S0_S0_PfS1_:
.text._Z15solve_gem4v_resP6float4S0_S0_PfS1_:
[----:B------:R-:W-:Y:S01]  /*0000*/  LDC R1, c[0x0][0x37c] ;  /* 0x0000df00ff017b82 */ /* 0x000fe20000000800 */
[----:B------:R-:W0:Y:S07]  /*0010*/  S2R R3, SR_TID.X ;  /* 0x0000000000037919 */ /* 0x000e2e0000002100 */
[----:B------:R-:W0:Y:S01]  /*0020*/  LDC.64 R4, c[0x0][0x380] ;  /* 0x0000e000ff047b82 */ /* 0x000e220000000a00 */
[----:B------:R-:W1:Y:S07]  /*0030*/  LDCU.64 UR4, c[0x0][0x358] ;  /* 0x00006b00ff0477ac */ /* 0x000e6e0008000a00 */
[----:B------:R-:W2:Y:S08]  /*0040*/  LDC.64 R12, c[0x0][0x388] ;  /* 0x0000e200ff0c7b82 */ /* 0x000eb00000000a00 */
[----:B------:R-:W3:Y:S01]  /*0050*/  LDC.64 R8, c[0x0][0x390] ;  /* 0x0000e400ff087b82 */ /* 0x000ee20000000a00 */
[----:B0-----:R-:W-:-:S04]  /*0060*/  IMAD.WIDE.U32 R4, R3, 0x10, R4 ;  /* 0x0000001003047825 */ /* 0x001fc800078e0004 */
[C---:B--2---:R-:W-:Y:S02]  /*0070*/  IMAD.WIDE.U32 R12, R3.reuse, 0x10, R12 ;  /* 0x00000010030c7825 */ /* 0x044fe400078e000c */
[----:B-1----:R-:W2:Y:S02]  /*0080*/  LDG.E.128.CONSTANT R4, desc[UR4][R4.64] ;  /* 0x0000000404047981 */ /* 0x002ea4000c1e9d00 */
[----:B---3--:R-:W-:Y:S02]  /*0090*/  IMAD.WIDE.U32 R8, R3, 0x10, R8 ;  /* 0x0000001003087825 */ /* 0x008fe400078e0008 */
[----:B------:R-:W2:Y:S04]  /*00a0*/  LDG.E.128.CONSTANT R12, desc[UR4][R12.64] ;  /* 0x000000040c0c7981 */ /* 0x000ea8000c1e9d00 */
[----:B------:R-:W3:Y:S01]  /*00b0*/  LDG.E.128 R8, desc[UR4][R8.64] ;  /* 0x0000000408087981 */ /* 0x000ee2000c1e1d00 */
[----:B------:R-:W-:Y:S01]  /*00c0*/  BSSY.RECONVERGENT B0, `(.L_x_14) ;  /* 0x000001d000007945 */ /* 0x000fe20003800200 */
[----:B--2---:R-:W-:-:S04]  /*00d0*/  FADD R17, R4, R12 ;  /* 0x0000000c04117221 */ /* 0x004fc80000000000 */
[----:B---3--:R-:W-:-:S04]  /*00e0*/  FADD R17, R17, R8 ;  /* 0x0000000811117221 */ /* 0x008fc80000000000 */
[----:B------:R-:W-:-:S04]  /*00f0*/  FADD R17, RZ, -R17 ;  /* 0x80000011ff117221 */ /* 0x000fc80000000000 */
[----:B------:R-:W-:-:S05]  /*0100*/  FMUL R17, R17, 1.4426950216293334961 ;  /* 0x3fb8aa3b11117820 */ /* 0x000fca0000400000 */
[----:B------:R-:W-:-:S13]  /*0110*/  FSETP.GEU.AND P0, PT, R17, -126, PT ;  /* 0xc2fc00001100780b */ /* 0x000fda0003f0e000 */
[----:B------:R-:W-:-:S04]  /*0120*/  @!P0 FMUL R17, R17, 0.5 ;  /* 0x3f00000011118820 */ /* 0x000fc80000400000 */
[----:B------:R-:W0:Y:S02]  /*0130*/  MUFU.EX2 R0, R17 ;  /* 0x0000001100007308 */ /* 0x000e240000000800 */
[----:B0-----:R-:W-:-:S04]  /*0140*/  @!P0 FMUL R0, R0, R0 ;  /* 0x0000000000008220 */ /* 0x001fc80000400000 */
[----:B------:R-:W-:-:S05]  /*0150*/  FADD R16, R0, 1 ;  /* 0x3f80000000107421 */ /* 0x000fca0000000000 */
[----:B------:R-:W-:-:S04]  /*0160*/  IADD3 R0, PT, PT, R16, 0x1800000, RZ ;  /* 0x0180000010007810 */ /* 0x000fc80007ffe0ff */
[----:B------:R-:W-:-:S04]  /*0170*/  LOP3.LUT R2, R0, 0x7f800000, RZ, 0xc0, !PT ;  /* 0x7f80000000027812 */ /* 0x000fc800078ec0ff */
[----:B------:R-:W-:Y:S01]  /*0180*/  ISETP.GT.U32.AND P0, PT, R2, 0x1ffffff, PT ;  /* 0x01ffffff0200780c */ /* 0x000fe20003f04070 */
[----:B------:R-:W-:Y:S01]  /*0190*/  FADD R0, R5, R13 ;  /* 0x0000000d05007221 */ /* 0x000fe20000000000 */
[----:B------:R-:W-:Y:S01]  /*01a0*/  FADD R5, R6, R14 ;  /* 0x0000000e06057221 */ /* 0x000fe20000000000 */
[----:B------:R-:W-:Y:S02]  /*01b0*/  FADD R2, R7, R15 ;  /* 0x0000000f07027221 */ /* 0x000fe40000000000 */
[----:B------:R-:W-:Y:S01]  /*01c0*/  FADD R9, R9, R0 ;  /* 0x0000000009097221 */ /* 0x000fe20000000000 */
[----:B------:R-:W-:Y:S01]  /*01d0*/  FADD R10, R10, R5 ;  /* 0x000000050a0a7221 */ /* 0x000fe20000000000 */
[----:B------:R-:W-:-:S06]  /*01e0*/  FADD R11, R11, R2 ;  /* 0x000000020b0b7221 */ /* 0x000fcc0000000000 */
[----:B------:R-:W-:Y:S05]  /*01f0*/  @P0 BRA `(.L_x_15) ;  /* 0x0000000000140947 */ /* 0x000fea0003800000 */
[----:B------:R-:W-:Y:S02]  /*0200*/  MOV R0, R16 ;  /* 0x0000001000007202 */ /* 0x000fe40000000f00 */
[----:B------:R-:W-:-:S07]  /*0210*/  MOV R8, 0x230 ;  /* 0x0000023000087802 */ /* 0x000fce0000000f00 */
[----:B------:R-:W-:Y:S05]  /*0220*/  CALL.REL.NOINC `($__internal_0_$__cuda_sm20_rcp_rn_f32_slowpath) ;  /* 0x0000000400d87944 */ /* 0x000fea0003c00000 */
[----:B------:R-:W-:Y:S01]  /*0230*/  MOV R4, R7 ;  /* 0x0000000700047202 */ /* 0x000fe20000000f00 */
[----:B------:R-:W-:Y:S06]  /*0240*/  BRA `(.L_x_16) ;  /* 0x0000000000107947 */ /* 0x000fec0003800000 */
.L_x_15:
[----:B------:R-:W0:Y:S02]  /*0250*/  MUFU.RCP R5, R16 ;  /* 0x0000001000057308 */ /* 0x000e240000001000 */
[----:B0-----:R-:W-:-:S04]  /*0260*/  FFMA R0, R16, R5, -1 ;  /* 0xbf80000010007423 */ /* 0x001fc80000000005 */
[----:B------:R-:W-:-:S04]  /*0270*/  FADD.FTZ R0, -R0, -RZ ;  /* 0x800000ff00007221 */ /* 0x000fc80000010100 */
[----:B------:R-:W-:-:S07]  /*0280*/  FFMA R4, R5, R0, R5 ;  /* 0x0000000005047223 */ /* 0x000fce0000000005 */
.L_x_16:
[----:B------:R-:W-:Y:S05]  /*0290*/  BSYNC.RECONVERGENT B0 ;  /* 0x0000000000007941 */ /* 0x000fea0003800200 */
.L_x_14:
[----:B------:R-:W-:Y:S01]  /*02a0*/  FADD R11, RZ, -R11 ;  /* 0x8000000bff0b7221 */ /* 0x000fe20000000000 */
[----:B------:R-:W-:Y:S01]  /*02b0*/  FMUL R0, |R9|, 2.8853900432586669922 ;  /* 0x4038aa3b09007820 */ /* 0x000fe20000400200 */
[----:B------:R-:W-:Y:S01]  /*02c0*/  HFMA2 R13, -RZ, RZ, 1.875, 0 ;  /* 0x3f800000ff0d7431 */ /* 0x000fe200000001ff */
[----:B------:R-:W-:Y:S01]  /*02d0*/  MOV R6, 0x3c80f082 ;  /* 0x3c80f08200067802 */ /* 0x000fe20000000f00 */
[----:B------:R-:W-:Y:S01]  /*02e0*/  FMUL R11, R11, 1.4426950216293334961 ;  /* 0x3fb8aa3b0b0b7820 */ /* 0x000fe20000400000 */
[C---:B------:R-:W-:Y:S01]  /*02f0*/  FMUL R7, R9.reuse, R9 ;  /* 0x0000000909077220 */ /* 0x040fe20000400000 */
[----:B------:R-:W-:Y:S01]  /*0300*/  FSETP.GE.AND P1, PT, |R9|, 0.60000002384185791016, PT ;  /* 0x3f19999a0900780b */ /* 0x000fe20003f26200 */
[----:B------:R-:W0:Y:S01]  /*0310*/  MUFU.EX2 R0, R0 ;  /* 0x0000000000007308 */ /* 0x000e220000000800 */
[----:B------:R-:W-:Y:S01]  /*0320*/  BSSY.RECONVERGENT B0, `(.L_x_17) ;  /* 0x000001e000007945 */ /* 0x000fe20003800200 */
[----:B------:R-:W-:Y:S01]  /*0330*/  FSETP.GEU.AND P0, PT, R11, -126, PT ;  /* 0xc2fc00000b00780b */ /* 0x000fe20003f0e000 */
[----:B------:R-:W-:-:S04]  /*0340*/  FFMA R6, R7, R6, -0.052303962409496307373 ;  /* 0xbd563cae07067423 */ /* 0x000fc80000000006 */
[----:B------:R-:W-:-:S08]  /*0350*/  FFMA R6, R7, R6, 0.1331529766321182251 ;  /* 0x3e08594107067423 */ /* 0x000fd00000000006 */
[----:B------:R-:W-:Y:S01]  /*0360*/  @!P0 FMUL R11, R11, 0.5 ;  /* 0x3f0000000b0b8820 */ /* 0x000fe20000400000 */
[----:B0-----:R-:W-:-:S03]  /*0370*/  FADD R2, R0, 1 ;  /* 0x3f80000000027421 */ /* 0x001fc60000000000 */
[----:B------:R-:W0:Y:S08]  /*0380*/  MUFU.EX2 R5, R11 ;  /* 0x0000000b00057308 */ /* 0x000e300000000800 */
[----:B------:R-:W1:Y:S01]  /*0390*/  MUFU.RCP R2, R2 ;  /* 0x0000000200027308 */ /* 0x000e620000001000 */
[----:B0-----:R-:W-:Y:S01]  /*03a0*/  @!P0 FMUL R5, R5, R5 ;  /* 0x0000000505058220 */ /* 0x001fe20000400000 */
[----:B------:R-:W-:-:S03]  /*03b0*/  FSETP.GE.AND P0, PT, |R9|, 9.010913848876953125, PT ;  /* 0x41102cb40900780b */ /* 0x000fc60003f06200 */
[----:B------:R-:W-:Y:S01]  /*03c0*/  FADD R8, R5, 1 ;  /* 0x3f80000005087421 */ /* 0x000fe20000000000 */
[----:B-1----:R-:W-:-:S04]  /*03d0*/  FFMA R0, R2, -2, R13 ;  /* 0xc000000002007823 */ /* 0x002fc8000000000d */
[----:B------:R-:W-:-:S04]  /*03e0*/  IADD3 R5, PT, PT, R8, 0x1800000, RZ ;  /* 0x0180000008057810 */ /* 0x000fc80007ffe0ff */
[----:B------:R-:W-:Y:S02]  /*03f0*/  LOP3.LUT R5, R5, 0x7f800000, RZ, 0xc0, !PT ;  /* 0x7f80000005057812 */ /* 0x000fe400078ec0ff */
[----:B------:R-:W-:Y:S01]  /*0400*/  FSEL R2, R0, 1, !P0 ;  /* 0x3f80000000027808 */ /* 0x000fe20004000000 */
[----:B------:R-:W-:Y:S01]  /*0410*/  FFMA R0, R7, R6, -0.33332768082618713379 ;  /* 0xbeaaa9ed07007423 */ /* 0x000fe20000000006 */
[----:B------:R-:W-:Y:S02]  /*0420*/  ISETP.GT.U32.AND P0, PT, R5, 0x1ffffff, PT ;  /* 0x01ffffff0500780c */ /* 0x000fe40003f04070 */
[----:B------:R-:W-:Y:S01]  /*0430*/  LOP3.LUT R5, R2, 0x80000000, R9, 0xb8, !PT ;  /* 0x8000000002057812 */ /* 0x000fe200078eb809 */
[----:B------:R-:W-:-:S04]  /*0440*/  FFMA R0, R7, R0, RZ ;  /* 0x0000000007007223 */ /* 0x000fc800000000ff */
[----:B------:R-:W-:-:S06]  /*0450*/  @!P1 FFMA R5, R9, R0, R9 ;  /* 0x0000000009059223 */ /* 0x000fcc0000000009 */
[----:B------:R-:W-:Y:S05]  /*0460*/  @P0 BRA `(.L_x_18) ;  /* 0x0000000000140947 */ /* 0x000fea0003800000 */
[----:B------:R-:W-:Y:S02]  /*0470*/  MOV R0, R8 ;  /* 0x0000000800007202 */ /* 0x000fe40000000f00 */
[----:B------:R-:W-:-:S07]  /*0480*/  MOV R8, 0x4a0 ;  /* 0x000004a000087802 */ /* 0x000fce0000000f00 */
[----:B------:R-:W-:Y:S05]  /*0490*/  CALL.REL.NOINC `($__internal_0_$__cuda_sm20_rcp_rn_f32_slowpath) ;  /* 0x00000004003c7944 */ /* 0x000fea0003c00000 */
[----:B------:R-:W-:Y:S01]  /*04a0*/  MOV R6, R7 ;  /* 0x0000000700067202 */ /* 0x000fe20000000f00 */
[----:B------:R-:W-:Y:S06]  /*04b0*/  BRA `(.L_x_19) ;  /* 0x0000000000107947 */ /* 0x000fec0003800000 */
.L_x_18:
[----:B------:R-:W0:Y:S02]  /*04c0*/  MUFU.RCP R7, R8 ;  /* 0x0000000800077308 */ /* 0x000e240000001000 */
[----:B0-----:R-:W-:-:S04]  /*04d0*/  FFMA R0, R8, R7, -1 ;  /* 0xbf80000008007423 */ /* 0x001fc80000000007 */
[----:B------:R-:W-:-:S04]  /*04e0*/  FADD.FTZ R0, -R0, -RZ ;  /* 0x800000ff00007221 */ /* 0x000fc80000010100 */
[----:B------:R-:W-:-:S07]  /*04f0*/  FFMA R6, R7, R0, R7 ;  /* 0x0000000007067223 */ /* 0x000fce0000000007 */
.L_x_19:
[----:B------:R-:W-:Y:S05]  /*0500*/  BSYNC.RECONVERGENT B0 ;  /* 0x0000000000007941 */ /* 0x000fea0003800200 */
.L_x_17:
[----:B------:R-:W-:Y:S01]  /*0510*/  FADD R10, RZ, -R10 ;  /* 0x8000000aff0a7221 */ /* 0x000fe20000000000 */
[----:B------:R-:W-:Y:S03]  /*0520*/  BSSY.RECONVERGENT B0, `(.L_x_20) ;  /* 0x0000013000007945 */ /* 0x000fe60003800200 */
        /* <DEDUP_REMOVED lines=8> */
[----:B------:R-:W-:-:S13]  /*05b0*/  ISETP.GT.U32.AND P0, PT, R2, 0x1ffffff, PT ;  /* 0x01ffffff0200780c */ /* 0x000fda0003f04070 */
[----:B------:R-:W-:Y:S05]  /*05c0*/  @P0 BRA `(.L_x_21) ;  /* 0x0000000000100947 */ /* 0x000fea0003800000 */
[----:B------:R-:W-:-:S07]  /*05d0*/  MOV R8, 0x5f0 ;  /* 0x000005f000087802 */ /* 0x000fce0000000f00 */
[----:B------:R-:W-:Y:S05]  /*05e0*/  CALL.REL.NOINC `($__internal_0_$__cuda_sm20_rcp_rn_f32_slowpath) ;  /* 0x0000000000e87944 */ /* 0x000fea0003c00000 */
[----:B------:R-:W-:Y:S01]  /*05f0*/  MOV R2, R7 ;  /* 0x0000000700027202 */ /* 0x000fe20000000f00 */
[----:B------:R-:W-:Y:S06]  /*0600*/  BRA `(.L_x_22) ;  /* 0x0000000000107947 */ /* 0x000fec0003800000 */
.L_x_21:
[----:B------:R-:W0:Y:S02]  /*0610*/  MUFU.RCP R7, R0 ;  /* 0x0000000000077308 */ /* 0x000e240000001000 */
[----:B0-----:R-:W-:-:S04]  /*0620*/  FFMA R2, R0, R7, -1 ;  /* 0xbf80000000027423 */ /* 0x001fc80000000007 */
[----:B------:R-:W-:-:S04]  /*0630*/  FADD.FTZ R2, -R2, -RZ ;  /* 0x800000ff02027221 */ /* 0x000fc80000010100 */
[----:B------:R-:W-:-:S07]  /*0640*/  FFMA R2, R7, R2, R7 ;  /* 0x0000000207027223 */ /* 0x000fce0000000007 */
.L_x_22:
[----:B------:R-:W-:Y:S05]  /*0650*/  BSYNC.RECONVERGENT B0 ;  /* 0x0000000000007941 */ /* 0x000fea0003800200 */
.L_x_20:
[----:B------:R-:W-:Y:S01]  /*0660*/  FADD R2, R2, 1 ;  /* 0x3f80000002027421 */ /* 0x000fe20000000000 */
[----:B------:R-:W-:Y:S03]  /*0670*/  BSSY.RECONVERGENT B0, `(.L_x_23) ;  /* 0x0000015000007945 */ /* 0x000fe60003800200 */
        /* <DEDUP_REMOVED lines=11> */
[----:B------:R-:W-:Y:S02]  /*0730*/  MOV R0, R9 ;  /* 0x0000000900007202 */ /* 0x000fe40000000f00 */
[----:B------:R-:W-:-:S07]  /*0740*/  MOV R8, 0x760 ;  /* 0x0000076000087802 */ /* 0x000fce0000000f00 */
[----:B------:R-:W-:Y:S05]  /*0750*/  CALL.REL.NOINC `($__internal_0_$__cuda_sm20_rcp_rn_f32_slowpath) ;  /* 0x00000000008c7944 */ /* 0x000fea0003c00000 */
[----:B------:R-:W-:Y:S01]  /*0760*/  MOV R0, R7 ;  /* 0x0000000700007202 */ /* 0x000fe20000000f00 */
[----:B------:R-:W-:Y:S06]  /*0770*/  BRA `(.L_x_25) ;  /* 0x0000000000107947 */ /* 0x000fec0003800000 */
.L_x_24:
[----:B------:R-:W0:Y:S02]  /*0780*/  MUFU.RCP R0, R9 ;  /* 0x0000000900007308 */ /* 0x000e240000001000 */
[----:B0-----:R-:W-:-:S04]  /*0790*/  FFMA R2, R9, R0, -1 ;  /* 0xbf80000009027423 */ /* 0x001fc80000000000 */
[----:B------:R-:W-:-:S04]  /*07a0*/  FADD.FTZ R7, -R2, -RZ ;  /* 0x800000ff02077221 */ /* 0x000fc80000010100 */
[----:B------:R-:W-:-:S07]  /*07b0*/  FFMA R0, R0, R7, R0 ;  /* 0x0000000700007223 */ /* 0x000fce0000000000 */
.L_x_25:
[----:B------:R-:W-:Y:S05]  /*07c0*/  BSYNC.RECONVERGENT B0 ;  /* 0x0000000000007941 */ /* 0x000fea0003800200 */
.L_x_23:
[----:B------:R-:W0:Y:S02]  /*07d0*/  LDC.64 R8, c[0x0][0x398] ;  /* 0x0000e600ff087b82 */ /* 0x000e240000000a00 */
[----:B0-----:R-:W-:-:S05]  /*07e0*/  IMAD.WIDE.U32 R8, R3, 0x4, R8 ;  /* 0x0000000403087825 */ /* 0x001fca00078e0008 */
[----:B------:R-:W2:Y:S01]  /*07f0*/  LDG.E R7, desc[UR4][R8.64] ;  /* 0x0000000408077981 */ /* 0x000ea2000c1e1900 */
[----:B------:R-:W-:Y:S01]  /*0800*/  MOV R12, 0x3c80f082 ;  /* 0x3c80f082000c7802 */ /* 0x000fe20000000f00 */
[----:B------:R-:W-:Y:S02]  /*0810*/  HFMA2 R11, -RZ, RZ, 1.875, 0 ;  /* 0x3f800000ff0b7431 */ /* 0x000fe400000001ff */
[----:B--2---:R-:W-:-:S04]  /*0820*/  FMUL R0, R7, R0 ;  /* 0x0000000007007220 */ /* 0x004fc80000400000 */
[----:B------:R-:W-:Y:S02]  /*0830*/  FFMA R7, R5, R4, R0 ;  /* 0x0000000405077223 */ /* 0x000fe40000000000 */
[----:B------:R-:W0:Y:S02]  /*0840*/  LDC.64 R4, c[0x0][0x3a0] ;  /* 0x0000e800ff047b82 */ /* 0x000e240000000a00 */
[C---:B------:R-:W-:Y:S01]  /*0850*/  FMUL R0, |R7|.reuse, 2.8853900432586669922 ;  /* 0x4038aa3b07007820 */ /* 0x040fe20000400200 */
[C---:B------:R-:W-:Y:S01]  /*0860*/  FMUL R13, R7.reuse, R7 ;  /* 0x00000007070d7220 */ /* 0x040fe20000400000 */
[C---:B------:R-:W-:Y:S01]  /*0870*/  FSETP.GE.AND P1, PT, |R7|.reuse, 0.60000002384185791016, PT ;  /* 0x3f19999a0700780b */ /* 0x040fe20003f26200 */
[----:B------:R-:W-:Y:S01]  /*0880*/  STG.E desc[UR4][R8.64], R7 ;  /* 0x0000000708007986 */ /* 0x000fe2000c101904 */
[----:B------:R-:W-:Y:S01]  /*0890*/  FSETP.GE.AND P0, PT, |R7|, 9.010913848876953125, PT ;  /* 0x41102cb40700780b */ /* 0x000fe20003f06200 */
[----:B------:R-:W-:Y:S01]  /*08a0*/  FFMA R12, R13, R12, -0.052303962409496307373 ;  /* 0xbd563cae0d0c7423 */ /* 0x000fe2000000000c */
[----:B------:R-:W1:Y:S01]  /*08b0*/  MUFU.EX2 R0, R0 ;  /* 0x0000000000007308 */ /* 0x000e620000000800 */
[----:B0-----:R-:W-:-:S04]  /*08c0*/  IMAD.WIDE.U32 R4, R3, 0x4, R4 ;  /* 0x0000000403047825 */ /* 0x001fc800078e0004 */
[----:B-1----:R-:W-:Y:S01]  /*08d0*/  FADD R2, R0, 1 ;  /* 0x3f80000000027421 */ /* 0x002fe20000000000 */
[----:B------:R-:W-:-:S04]  /*08e0*/  FFMA R0, R13, R12, 0.1331529766321182251 ;  /* 0x3e0859410d007423 */ /* 0x000fc8000000000c */
[C---:B------:R-:W-:Y:S01]  /*08f0*/  FFMA R0, R13.reuse, R0, -0.33332768082618713379 ;  /* 0xbeaaa9ed0d007423 */ /* 0x040fe20000000000 */
[----:B------:R-:W0:Y:S03]  /*0900*/  MUFU.RCP R2, R2 ;  /* 0x0000000200027308 */ /* 0x000e260000001000 */
[----:B------:R-:W-:Y:S01]  /*0910*/  FFMA R0, R13, R0, RZ ;  /* 0x000000000d007223 */ /* 0x000fe200000000ff */
[----:B0-----:R-:W-:-:S05]  /*0920*/  FFMA R10, R2, -2, R11 ;  /* 0xc0000000020a7823 */ /* 0x001fca000000000b */
[----:B------:R-:W-:-:S04]  /*0930*/  FSEL R10, R10, 1, !P0 ;  /* 0x3f8000000a0a7808 */ /* 0x000fc80004000000 */
[--C-:B------:R-:W-:Y:S01]  /*0940*/  LOP3.LUT R11, R10, 0x80000000, R7.reuse, 0xb8, !PT ;  /* 0x800000000a0b7812 */ /* 0x100fe200078eb807 */
[----:B------:R-:W-:-:S04]  /*0950*/  @!P1 FFMA R11, R7, R0, R7 ;  /* 0x00000000070b9223 */ /* 0x000fc80000000007 */
[----:B------:R-:W-:-:S05]  /*0960*/  FMUL R11, R11, R6 ;  /* 0x000000060b0b7220 */ /* 0x000fca0000400000 */
[----:B------:R-:W-:Y:S01]  /*0970*/  STG.E desc[UR4][R4.64], R11 ;  /* 0x0000000b04007986 */ /* 0x000fe2000c101904 */
[----:B------:R-:W-:Y:S05]  /*0980*/  EXIT ;  /* 0x000000000000794d */ /* 0x000fea0003800000 */
        .weak           $__internal_0_$__cuda_sm20_rcp_rn_f32_slowpath
        .type           $__internal_0_$__cuda_sm20_rcp_rn_f32_slowpath,@function
        .size           $__internal_0_$__cuda_sm20_rcp_rn_f32_slowpath,(.L_x_45 - $__internal_0_$__cuda_sm20_rcp_rn_f32_slowpath)
$__internal_0_$__cuda_sm20_rcp_rn_f32_slowpath:
[----:B------:R-:W-:Y:S01]  /*0990*/  SHF.L.U32 R2, R0, 0x1, RZ ;  /* 0x0000000100027819 */ /* 0x000fe200000006ff */
[----:B------:R-:W-:Y:S03]  /*09a0*/  BSSY.RECONVERGENT B1, `(.L_x_26) ;  /* 0x0000030000017945 */ /* 0x000fe60003800200 */
[----:B------:R-:W-:-:S04]  /*09b0*/  SHF.R.U32.HI R15, RZ, 0x18, R2 ;  /* 0x00000018ff0f7819 */ /* 0x000fc80000011602 */
[----:B------:R-:W-:-:S13]  /*09c0*/  ISETP.NE.U32.AND P0, PT, R15, RZ, PT ;  /* 0x000000ff0f00720c */ /* 0x000fda0003f05070 */
[----:B------:R-:W-:Y:S05]  /*09d0*/  @P0 BRA `(.L_x_27) ;  /* 0x0000000000280947 */ /* 0x000fea0003800000 */
[----:B------:R-:W-:-:S04]  /*09e0*/  SHF.L.U32 R2, R0, 0x1, RZ ;  /* 0x0000000100027819 */ /* 0x000fc800000006ff */
[----:B------:R-:W-:-:S13]  /*09f0*/  ISETP.NE.AND P0, PT, R2, RZ, PT ;  /* 0x000000ff0200720c */ /* 0x000fda0003f05270 */
[----:B------:R-:W-:Y:S01]  /*0a00*/  @P0 FFMA R12, R0, 1.84467440737095516160e+19, RZ ;  /* 0x5f800000000c0823 */ /* 0x000fe200000000ff */
[----:B------:R-:W-:Y:S08]  /*0a10*/  @!P0 MUFU.RCP R7, R0 ;  /* 0x0000000000078308 */ /* 0x000ff00000001000 */
[----:B------:R-:W0:Y:S02]  /*0a20*/  @P0 MUFU.RCP R13, R12 ;  /* 0x0000000c000d0308 */ /* 0x000e240000001000 */
[----:B0-----:R-:W-:-:S04]  /*0a30*/  @P0 FFMA R2, R12, R13, -1 ;  /* 0xbf8000000c020423 */ /* 0x001fc8000000000d */
[----:B------:R-:W-:-:S04]  /*0a40*/  @P0 FADD.FTZ R2, -R2, -RZ ;  /* 0x800000ff02020221 */ /* 0x000fc80000010100 */
[----:B------:R-:W-:-:S04]  /*0a50*/  @P0 FFMA R2, R13, R2, R13 ;  /* 0x000000020d020223 */ /* 0x000fc8000000000d */
[----:B------:R-:W-:Y:S01]  /*0a60*/  @P0 FFMA R7, R2, 1.84467440737095516160e+19, RZ ;  /* 0x5f80000002070823 */ /* 0x000fe200000000ff */
[----:B------:R-:W-:Y:S06]  /*0a70*/  BRA `(.L_x_28) ;  /* 0x0000000000887947 */ /* 0x000fec0003800000 */
.L_x_27:
[----:B------:R-:W-:-:S04]  /*0a80*/  IADD3 R17, PT, PT, R15, -0xfd, RZ ;  /* 0xffffff030f117810 */ /* 0x000fc80007ffe0ff */
[----:B------:R-:W-:-:S13]  /*0a90*/  ISETP.GT.U32.AND P0, PT, R17, 0x1, PT ;  /* 0x000000011100780c */ /* 0x000fda0003f04070 */
[----:B------:R-:W-:Y:S05]  /*0aa0*/  @P0 BRA `(.L_x_29) ;  /* 0x0000000000780947 */ /* 0x000fea0003800000 */
[----:B------:R-:W-:Y:S01]  /*0ab0*/  LOP3.LUT R2, R0, 0x7fffff, RZ, 0xc0, !PT ;  /* 0x007fffff00027812 */ /* 0x000fe200078ec0ff */
[----:B------:R-:W-:-:S03]  /*0ac0*/  HFMA2 R14, -RZ, RZ, 0, 1.78813934326171875e-07 ;  /* 0x00000003ff0e7431 */ /* 0x000fc600000001ff */
[----:B------:R-:W-:-:S04]  /*0ad0*/  LOP3.LUT R2, R2, 0x3f800000, RZ, 0xfc, !PT ;  /* 0x3f80000002027812 */ /* 0x000fc800078efcff */
[----:B------:R-:W0:Y:S01]  /*0ae0*/  MUFU.RCP R7, R2 ;  /* 0x0000000200077308 */ /* 0x000e220000001000 */
[----:B------:R-:W-:Y:S01]  /*0af0*/  SHF.L.U32 R14, R14, R17, RZ ;  /* 0x000000110e0e7219 */ /* 0x000fe200000006ff */
[----:B0-----:R-:W-:-:S04]  /*0b00*/  FFMA R12, R2, R7, -1 ;  /* 0xbf800000020c7423 */ /* 0x001fc80000000007 */
[----:B------:R-:W-:-:S04]  /*0b10*/  FADD.FTZ R12, -R12, -RZ ;  /* 0x800000ff0c0c7221 */ /* 0x000fc80000010100 */
[CCC-:B------:R-:W-:Y:S01]  /*0b20*/  FFMA.RM R13, R7.reuse, R12.reuse, R7.reuse ;  /* 0x0000000c070d7223 */ /* 0x1c0fe20000004007 */
[----:B------:R-:W-:-:S04]  /*0b30*/  FFMA.RP R12, R7, R12, R7 ;  /* 0x0000000c070c7223 */ /* 0x000fc80000008007 */
[C---:B------:R-:W-:Y:S02]  /*0b40*/  LOP3.LUT R7, R13.reuse, 0x7fffff, RZ, 0xc0, !PT ;  /* 0x007fffff0d077812 */ /* 0x040fe400078ec0ff */
[----:B------:R-:W-:Y:S02]  /*0b50*/  FSETP.NEU.FTZ.AND P0, PT, R13, R12, PT ;  /* 0x0000000c0d00720b */ /* 0x000fe40003f1d000 */
[----:B------:R-:W-:Y:S02]  /*0b60*/  LOP3.LUT R7, R7, 0x800000, RZ, 0xfc, !PT ;  /* 0x0080000007077812 */ /* 0x000fe400078efcff */
[----:B------:R-:W-:Y:S02]  /*0b70*/  SEL R12, RZ, 0xffffffff, !P0 ;  /* 0xffffffffff0c7807 */ /* 0x000fe40004000000 */
[----:B------:R-:W-:Y:S02]  /*0b80*/  LOP3.LUT R14, R14, R7, RZ, 0xc0, !PT ;  /* 0x000000070e0e7212 */ /* 0x000fe400078ec0ff */
[----:B------:R-:W-:-:S02]  /*0b90*/  IADD3 R12, PT, PT, -R12, RZ, RZ ;  /* 0x000000ff0c0c7210 */ /* 0x000fc40007ffe1ff */
[-C--:B------:R-:W-:Y:S02]  /*0ba0*/  SHF.R.U32.HI R14, RZ, R17.reuse, R14 ;  /* 0x00000011ff0e7219 */ /* 0x080fe4000001160e */
[----:B------:R-:W-:Y:S02]  /*0bb0*/  LOP3.LUT P1, RZ, R12, R17, R7, 0xf8, !PT ;  /* 0x000000110cff7212 */ /* 0x000fe4000782f807 */
[C---:B------:R-:W-:Y:S02]  /*0bc0*/  LOP3.LUT P0, RZ, R14.reuse, 0x1, RZ, 0xc0, !PT ;  /* 0x000000010eff7812 */ /* 0x040fe4000780c0ff */
[----:B------:R-:W-:-:S04]  /*0bd0*/  LOP3.LUT P2, RZ, R14, 0x2, RZ, 0xc0, !PT ;  /* 0x000000020eff7812 */ /* 0x000fc8000784c0ff */
[----:B------:R-:W-:Y:S02]  /*0be0*/  PLOP3.LUT P0, PT, P0, P1, P2, 0xe0, 0x0 ;  /* 0x000000000000781c */ /* 0x000fe40000703c20 */
[----:B------:R-:W-:Y:S02]  /*0bf0*/  LOP3.LUT P1, RZ, R0, 0x7fffff, RZ, 0xc0, !PT ;  /* 0x007fffff00ff7812 */ /* 0x000fe4000782c0ff */
[----:B------:R-:W-:-:S04]  /*0c00*/  SEL R2, RZ, 0x1, !P0 ;  /* 0x00000001ff027807 */ /* 0x000fc80004000000 */
[----:B------:R-:W-:-:S04]  /*0c10*/  IADD3 R2, PT, PT, -R2, RZ, RZ ;  /* 0x000000ff02027210 */ /* 0x000fc80007ffe1ff */
[----:B------:R-:W-:Y:S02]  /*0c20*/  ISETP.GE.AND P0, PT, R2, RZ, PT ;  /* 0x000000ff0200720c */ /* 0x000fe40003f06270 */
[----:B------:R-:W-:-:S04]  /*0c30*/  IADD3 R2, PT, PT, R15, -0xfc, RZ ;  /* 0xffffff040f027810 */ /* 0x000fc80007ffe0ff */
[----:B------:R-:W-:-:S07]  /*0c40*/  SHF.R.U32.HI R7, RZ, R2, R7 ;  /* 0x00000002ff077219 */ /* 0x000fce0000011607 */
[----:B------:R-:W-:-:S04]  /*0c50*/  @!P0 IADD3 R7, PT, PT, R7, 0x1, RZ ;  /* 0x0000000107078810 */ /* 0x000fc80007ffe0ff */
[----:B------:R-:W-:-:S04]  /*0c60*/  @!P1 SHF.L.U32 R7, R7, 0x1, RZ ;  /* 0x0000000107079819 */ /* 0x000fc800000006ff */
[----:B------:R-:W-:Y:S01]  /*0c70*/  LOP3.LUT R7, R7, 0x80000000, R0, 0xf8, !PT ;  /* 0x8000000007077812 */ /* 0x000fe200078ef800 */
[----:B------:R-:W-:Y:S06]  /*0c80*/  BRA `(.L_x_28) ;  /* 0x0000000000047947 */ /* 0x000fec0003800000 */
.L_x_29:
[----:B------:R0:W1:Y:S02]  /*0c90*/  MUFU.RCP R7, R0 ;  /* 0x0000000000077308 */ /* 0x0000640000001000 */
.L_x_28:
[----:B------:R-:W-:Y:S05]  /*0ca0*/  BSYNC.RECONVERGENT B1 ;  /* 0x0000000000017941 */ /* 0x000fea0003800200 */
.L_x_26:
[----:B------:R-:W-:Y:S01]  /*0cb0*/  HFMA2 R13, -RZ, RZ, 0, 0 ;  /* 0x00000000ff0d7431 */ /* 0x000fe200000001ff */
[----:B------:R-:W-:-:S04]  /*0cc0*/  MOV R12, R8 ;  /* 0x00000008000c7202 */ /* 0x000fc80000000f00 */
[----:B01----:R-:W-:Y:S05]  /*0cd0*/  RET.REL.NODEC R12 `(_Z15solve_gem4v_resP6float4S0_S0_PfS1_) ;  /* 0xfffffff00cc87950 */ /* 0x003fea0003c3ffff */
.L_x_30:
        /* <DEDUP_REMOVED lines=10> */
.L_x_45:


//--------------------- .text._Z5solvePfS_S_S_S_S_S_S_S_S_S_S_S_S_ --------------------------
	.section	.text._Z5solvePfS_S_S_S_S_S_S_S_S_S_S_S_S_,"ax",@progbits
	.align	128
        .global         _Z5solvePfS_S_S_S_S_S_S_S_S_S_S_S_S_
        .type           _Z5solvePfS_S_S_S_S_S_S_S_S_S_S_S_S_,@function
        .size           _Z5solvePfS_S_S_S_S_S_S_S_S_S_S_S_S_,(.L_x_46 - _Z5solvePfS_S_S_S_S_S_S_S_S_S_S_S_S_)
        .other          _Z5solvePfS_S_S_S_S_S_S_S_S_S_S_S_S_,@"STO_CUDA_ENTRY STV_DEFAULT"
_Z5solvePfS_S_S_S_S_S_S_S_S_S_S_S_S_:
.text._Z5solvePfS_S_S_S_S_S_S_S_S_S_S_S_S_:
[----:B------:R-:W-:Y:S01]  /*0000*/  LDC R1, c[0x0][0x37c] ;  /* 0x0000df00ff017b82 */ /* 0x000fe20000000800 */
[----:B------:R-:W0:Y:S07]  /*0010*/  S2R R17, SR_TID.X ;  /* 0x0000000000117919 */ /* 0x000e2e0000002100 */
[----:B------:R-:W0:Y:S01]  /*0020*/  LDC.64 R4, c[0x0][0x380] ;  /* 0x0000e000ff047b82 */ /* 0x000e220000000a00 */
[----:B------:R-:W1:Y:S07]  /*0030*/  LDCU.64 UR4, c[0x0][0x358] ;  /* 0x00006b00ff0477ac */ /* 0x000e6e0008000a00 */
[----:B------:R-:W2:Y:S08]  /*0040*/  LDC.64 R22, c[0x0][0x388] ;  /* 0x0000e200ff167b82 */ /* 0x000eb00000000a00 */
[----:B------:R-:W3:Y:S08]  /*0050*/  LDC.64 R24, c[0x0][0x390] ;  /* 0x0000e400ff187b82 */ /* 0x000ef00000000a00 */
[----:B------:R-:W4:Y:S01]  /*0060*/  LDC.64 R26, c[0x0][0x398] ;  /* 0x0000e600ff1a7b82 */ /* 0x000f220000000a00 */
[----:B0-----:R-:W-:-:S07]  /*0070*/  IMAD.WIDE.U32 R4, R17, 0x4, R4 ;  /* 0x0000000411047825 */ /* 0x001fce00078e0004 */
[----:B------:R-:W0:Y:S01]  /*0080*/  LDC.64 R28, c[0x0][0x3a0] ;  /* 0x0000e800ff1c7b82 */ /* 0x000e220000000a00 */
[C---:B--2---:R-:W-:Y:S01]  /*0090*/  IMAD.WIDE.U32 R22, R17.reuse, 0x4, R22 ;  /* 0x0000000411167825 */ /* 0x044fe200078e0016 */
[----:B-1----:R-:W2:Y:S03]  /*00a0*/  LDG.E R21, desc[UR4][R4.64] ;  /* 0x0000000404157981 */ /* 0x002ea6000c1e1900 */
[C---:B---3--:R-:W-:Y:S01]  /*00b0*/  IMAD.WIDE.U32 R24, R17.reuse, 0x4, R24 ;  /* 0x0000000411187825 */ /* 0x048fe200078e0018 */
[----:B------:R4:W2:Y:S02]  /*00c0*/  LDG.E R0, desc[UR4][R22.64] ;  /* 0x0000000416007981 */ /* 0x0008a4000c1e1900 */
[----:B------:R-:W1:Y:S02]  /*00d0*/  LDC.64 R2, c[0x0][0x3b0] ;  /* 0x0000ec00ff027b82 */ /* 0x000e640000000a00 */
[----:B------:R-:W3:Y:S06]  /*00e0*/  LDG.E R16, desc[UR4][R24.64] ;  /* 0x0000000418107981 */ /* 0x000eec000c1e1900 */
[----:B------:R-:W5:Y:S08]  /*00f0*/  LDC.64 R14, c[0x0][0x3b8] ;  /* 0x0000ee00ff0e7b82 */ /* 0x000f700000000a00 */
[----:B------:R-:W5:Y:S08]  /*0100*/  LDC.64 R18, c[0x0][0x3c8] ;  /* 0x0000f200ff127b82 */ /* 0x000f700000000a00 */
[----:B------:R-:W5:Y:S08]  /*0110*/  LDC.64 R10, c[0x0][0x3d0] ;  /* 0x0000f400ff0a7b82 */ /* 0x000f700000000a00 */
[----:B------:R-:W5:Y:S08]  /*0120*/  LDC.64 R12, c[0x0][0x3a8] ;  /* 0x0000ea00ff0c7b82 */ /* 0x000f700000000a00 */
[----:B------:R-:W5:Y:S08]  /*0130*/  LDC.64 R8, c[0x0][0x3c0] ;  /* 0x0000f000ff087b82 */ /* 0x000f700000000a00 */
[----:B------:R-:W5:Y:S01]  /*0140*/  LDC.64 R6, c[0x0][0x3d8] ;  /* 0x0000f600ff067b82 */ /* 0x000f620000000a00 */
[----:B----4-:R-:W-:-:S04]  /*0150*/  IMAD.WIDE.U32 R22, R17, 0x4, R26 ;  /* 0x0000000411167825 */ /* 0x010fc800078e001a */
[C---:B0-----:R-:W-:Y:S02]  /*0160*/  IMAD.WIDE.U32 R4, R17.reuse, 0x4, R28 ;  /* 0x0000000411047825 */ /* 0x041fe400078e001c */
[----:B------:R-:W4:Y:S02]  /*0170*/  LDG.E R22, desc[UR4][R22.64] ;  /* 0x0000000416167981 */ /* 0x000f24000c1e1900 */
[C---:B-1----:R-:W-:Y:S02]  /*0180*/  IMAD.WIDE.U32 R2, R17.reuse, 0x4, R2 ;  /* 0x0000000411027825 */ /* 0x042fe400078e0002 */
[----:B------:R-:W4:Y:S02]  /*0190*/  LDG.E R5, desc[UR4][R4.64] ;  /* 0x0000000404057981 */ /* 0x000f24000c1e1900 */
[C---:B-----5:R-:W-:Y:S02]  /*01a0*/  IMAD.WIDE.U32 R14, R17.reuse, 0x4, R14 ;  /* 0x00000004110e7825 */ /* 0x060fe400078e000e */
[----:B------:R0:W5:Y:S02]  /*01b0*/  LDG.E R2, desc[UR4][R2.64] ;  /* 0x0000000402027981 */ /* 0x000164000c1e1900 */
[----:B------:R-:W-:-:S02]  /*01c0*/  IMAD.WIDE.U32 R18, R17, 0x4, R18 ;  /* 0x0000000411127825 */ /* 0x000fc400078e0012 */
[----:B------:R-:W5:Y:S02]  /*01d0*/  LDG.E R15, desc[UR4][R14.64] ;  /* 0x000000040e0f7981 */ /* 0x000f64000c1e1900 */
[C---:B------:R-:W-:Y:S02]  /*01e0*/  IMAD.WIDE.U32 R10, R17.reuse, 0x4, R10 ;  /* 0x00000004110a7825 */ /* 0x040fe400078e000a */
[----:B------:R-:W5:Y:S02]  /*01f0*/  LDG.E R18, desc[UR4][R18.64] ;  /* 0x0000000412127981 */ /* 0x000f64000c1e1900 */
[C---:B------:R-:W-:Y:S02]  /*0200*/  IMAD.WIDE.U32 R12, R17.reuse, 0x4, R12 ;  /* 0x00000004110c7825 */ /* 0x040fe400078e000c */
[----:B------:R-:W5:Y:S02]  /*0210*/  LDG.E R11, desc[UR4][R10.64] ;  /* 0x000000040a0b7981 */ /* 0x000f64000c1e1900 */
[----:B------:R-:W-:-:S02]  /*0220*/  IMAD.WIDE.U32 R8, R17, 0x4, R8 ;  /* 0x0000000411087825 */ /* 0x000fc400078e0008 */
[----:B------:R-:W5:Y:S02]  /*0230*/  LDG.E R12, desc[UR4][R12.64] ;  /* 0x000000040c0c7981 */ /* 0x000f64000c1e1900 */
[----:B------:R-:W-:Y:S02]  /*0240*/  IMAD.WIDE.U32 R6, R17, 0x4, R6 ;  /* 0x0000000411067825 */ /* 0x000fe400078e0006 */
[----:B------:R-:W5:Y:S04]  /*0250*/  LDG.E R9, desc[UR4][R8.64] ;  /* 0x0000000408097981 */ /* 0x000f68000c1e1900 */
[----:B------:R1:W5:Y:S01]  /*0260*/  LDG.E R7, desc[UR4][R6.64] ;  /* 0x0000000406077981 */ /* 0x000362000c1e1900 */
[----:B------:R-:W-:Y:S01]  /*0270*/  BSSY.RECONVERGENT B0, `(.L_x_31) ;  /* 0x000001c000007945 */ /* 0x000fe20003800200 */
[----:B--2---:R-:W-:-:S04]  /*0280*/  FADD R21, R21, R0 ;  /* 0x0000000015157221 */ /* 0x004fc80000000000 */
[----:B---3--:R-:W-:-:S04]  /*0290*/  FADD R16, R21, R16 ;  /* 0x0000001015107221 */ /* 0x008fc80000000000 */
[----:B------:R-:W-:-:S04]  /*02a0*/  FADD R16, RZ, -R16 ;  /* 0x80000010ff107221 */ /* 0x000fc80000000000 */
[----:B------:R-:W-:-:S05]  /*02b0*/  FMUL R16, R16, 1.4426950216293334961 ;  /* 0x3fb8aa3b10107820 */ /* 0x000fca0000400000 */
[----:B------:R-:W-:-:S13]  /*02c0*/  FSETP.GEU.AND P0, PT, R16, -126, PT ;  /* 0xc2fc00001000780b */ /* 0x000fda0003f0e000 */
[----:B------:R-:W-:-:S04]  /*02d0*/  @!P0 FMUL R16, R16, 0.5 ;  /* 0x3f00000010108820 */ /* 0x000fc80000400000 */
[----:B------:R-:W2:Y:S02]  /*02e0*/  MUFU.EX2 R0, R16 ;  /* 0x0000001000007308 */ /* 0x000ea40000000800 */
[----:B--2---:R-:W-:-:S04]  /*02f0*/  @!P0 FMUL R0, R0, R0 ;  /* 0x0000000000008220 */ /* 0x004fc80000400000 */
[----:B------:R-:W-:-:S05]  /*0300*/  FADD R0, R0, 1 ;  /* 0x3f80000000007421 */ /* 0x000fca0000000000 */
[----:B0-----:R-:W-:-:S04]  /*0310*/  IADD3 R3, PT, PT, R0, 0x1800000, RZ ;  /* 0x0180000000037810 */ /* 0x001fc80007ffe0ff */
[----:B------:R-:W-:-:S04]  /*0320*/  LOP3.LUT R3, R3, 0x7f800000, RZ, 0xc0, !PT ;  /* 0x7f80000003037812 */ /* 0x000fc800078ec0ff */
[----:B------:R-:W-:Y:S01]  /*0330*/  ISETP.GT.U32.AND P0, PT, R3, 0x1ffffff, PT ;  /* 0x01ffffff0300780c */ /* 0x000fe20003f04070 */
[----:B----4-:R-:W-:Y:S01]  /*0340*/  FADD R3, R22, R5 ;  /* 0x0000000516037221 */ /* 0x010fe20000000000 */
[----:B-----5:R-:W-:Y:S01]  /*0350*/  FADD R2, R2, R15 ;  /* 0x0000000f02027221 */ /* 0x020fe20000000000 */
[----:B-1----:R-:W-:Y:S02]  /*0360*/  FADD R6, R18, R11 ;  /* 0x0000000b12067221 */ /* 0x002fe40000000000 */
[----:B------:R-:W-:Y:S01]  /*0370*/  FADD R3, R3, R12 ;  /* 0x0000000c03037221 */ /* 0x000fe20000000000 */
[----:B------:R-:W-:Y:S01]  /*0380*/  FADD R4, R2, R9 ;  /* 0x0000000902047221 */ /* 0x000fe20000000000 */
[----:B------:R-:W-:-:S06]  /*0390*/  FADD R6, R6, R7 ;  /* 0x0000000706067221 */ /* 0x000fcc0000000000 */
[----:B------:R-:W-:Y:S05]  /*03a0*/  @P0 BRA `(.L_x_32) ;  /* 0x0000000000100947 */ /* 0x000fea0003800000 */
[----:B------:R-:W-:-:S07]  /*03b0*/  MOV R8, 0x3d0 ;  /* 0x000003d000087802 */ /* 0x000fce0000000f00 */
[----:B------:R-:W-:Y:S05]  /*03c0*/  CALL.REL.NOINC `($__internal_1_$__cuda_sm20_rcp_rn_f32_slowpath) ;  /* 0x0000000400807944 */ /* 0x000fea0003c00000 */
[----:B------:R-:W-:Y:S01]  /*03d0*/  MOV R5, R7 ;  /* 0x0000000700057202 */ /* 0x000fe20000000f00 */
[----:B------:R-:W-:Y:S06]  /*03e0*/  BRA `(.L_x_33) ;  /* 0x0000000000107947 */ /* 0x000fec0003800000 */
.L_x_32:
[----:B------:R-:W0:Y:S02]  /*03f0*/  MUFU.RCP R5, R0 ;  /* 0x0000000000057308 */ /* 0x000e240000001000 */
[----:B0-----:R-:W-:-:S04]  /*0400*/  FFMA R2, R0, R5, -1 ;  /* 0xbf80000000027423 */ /* 0x001fc80000000005 */
[----:B------:R-:W-:-:S04]  /*0410*/  FADD.FTZ R2, -R2, -RZ ;  /* 0x800000ff02027221 */ /* 0x000fc80000010100 */
[----:B------:R-:W-:-:S07]  /*0420*/  FFMA R5, R5, R2, R5 ;  /* 0x0000000205057223 */ /* 0x000fce0000000005 */
.L_x_33:
[----:B------:R-:W-:Y:S05]  /*0430*/  BSYNC.RECONVERGENT B0 ;  /* 0x0000000000007941 */ /* 0x000fea0003800200 */
.L_x_31:
[----:B------:R-:W-:Y:S01]  /*0440*/  FADD R6, RZ, -R6 ;  /* 0x80000006ff067221 */ /* 0x000fe20000000000 */
[C---:B------:R-:W-:Y:S01]  /*0450*/  FMUL R0, |R3|.reuse, 2.8853900432586669922 ;  /* 0x4038aa3b03007820 */ /* 0x040fe20000400200 */
[----:B------:R-:W-:Y:S01]  /*0460*/  HFMA2 R11, -RZ, RZ, 1.875, 0 ;  /* 0x3f800000ff0b7431 */ /* 0x000fe200000001ff */
[----:B------:R-:W-:Y:S01]  /*0470*/  MOV R10, 0x3c80f082 ;  /* 0x3c80f082000a7802 */ /* 0x000fe20000000f00 */
[----:B------:R-:W-:Y:S01]  /*0480*/  FMUL R8, R6, 1.4426950216293334961 ;  /* 0x3fb8aa3b06087820 */ /* 0x000fe20000400000 */
[C---:B------:R-:W-:Y:S01]  /*0490*/  FMUL R7, R3.reuse, R3 ;  /* 0x0000000303077220 */ /* 0x040fe20000400000 */
[----:B------:R-:W-:Y:S01]  /*04a0*/  FSETP.GE.AND P1, PT, |R3|, 0.60000002384185791016, PT ;  /* 0x3f19999a0300780b */ /* 0x000fe20003f26200 */
[----:B------:R-:W0:Y:S01]  /*04b0*/  MUFU.EX2 R0, R0 ;  /* 0x0000000000007308 */ /* 0x000e220000000800 */
[----:B------:R-:W-:Y:S01]  /*04c0*/  BSSY.RECONVERGENT B0, `(.L_x_34) ;  /* 0x000001e000007945 */ /* 0x000fe20003800200 */
[----:B------:R-:W-:-:S13]  /*04d0*/  FSETP.GEU.AND P0, PT, R8, -126, PT ;  /* 0xc2fc00000800780b */ /* 0x000fda0003f0e000 */
[----:B------:R-:W-:Y:S01]  /*04e0*/  @!P0 FMUL R8, R8, 0.5 ;  /* 0x3f00000008088820 */ /* 0x000fe20000400000 */
[----:B0-----:R-:W-:-:S03]  /*04f0*/  FADD R2, R0, 1 ;  /* 0x3f80000000027421 */ /* 0x001fc60000000000 */
[----:B------:R-:W0:Y:S08]  /*0500*/  MUFU.EX2 R6, R8 ;  /* 0x0000000800067308 */ /* 0x000e300000000800 */
[----:B------:R-:W1:Y:S01]  /*0510*/  MUFU.RCP R2, R2 ;  /* 0x0000000200027308 */ /* 0x000e620000001000 */
[----:B0-----:R-:W-:Y:S01]  /*0520*/  @!P0 FMUL R6, R6, R6 ;  /* 0x0000000606068220 */ /* 0x001fe20000400000 */
[----:B------:R-:W-:-:S03]  /*0530*/  FSETP.GE.AND P0, PT, |R3|, 9.010913848876953125, PT ;  /* 0x41102cb40300780b */ /* 0x000fc60003f06200 */
[----:B------:R-:W-:Y:S01]  /*0540*/  FADD R9, R6, 1 ;  /* 0x3f80000006097421 */ /* 0x000fe20000000000 */
[----:B------:R-:W-:Y:S01]  /*0550*/  FFMA R6, R7, R10, -0.052303962409496307373 ;  /* 0xbd563cae07067423 */ /* 0x000fe2000000000a */
[----:B-1----:R-:W-:-:S03]  /*0560*/  FFMA R0, R2, -2, R11 ;  /* 0xc000000002007823 */ /* 0x002fc6000000000b */
[----:B------:R-:W-:Y:S01]  /*0570*/  IADD3 R8, PT, PT, R9, 0x1800000, RZ ;  /* 0x0180000009087810 */ /* 0x000fe20007ffe0ff */
[----:B------:R-:W-:-:S03]  /*0580*/  FFMA R2, R7, R6, 0.1331529766321182251 ;  /* 0x3e08594107027423 */ /* 0x000fc60000000006 */
[----:B------:R-:W-:Y:S02]  /*0590*/  LOP3.LUT R8, R8, 0x7f800000, RZ, 0xc0, !PT ;  /* 0x7f80000008087812 */ /* 0x000fe400078ec0ff */
[----:B------:R-:W-:Y:S01]  /*05a0*/  FSEL R6, R0, 1, !P0 ;  /* 0x3f80000000067808 */ /* 0x000fe20004000000 */
[C---:B------:R-:W-:Y:S01]  /*05b0*/  FFMA R0, R7.reuse, R2, -0.33332768082618713379 ;  /* 0xbeaaa9ed07007423 */ /* 0x040fe20000000002 */
[----:B------:R-:W-:Y:S02]  /*05c0*/  ISETP.GT.U32.AND P0, PT, R8, 0x1ffffff, PT ;  /* 0x01ffffff0800780c */ /* 0x000fe40003f04070 */
[----:B------:R-:W-:Y:S01]  /*05d0*/  LOP3.LUT R6, R6, 0x80000000, R3, 0xb8, !PT ;  /* 0x8000000006067812 */ /* 0x000fe200078eb803 */
[----:B------:R-:W-:-:S04]  /*05e0*/  FFMA R0, R7, R0, RZ ;  /* 0x0000000007007223 */ /* 0x000fc800000000ff */
[----:B------:R-:W-:-:S06]  /*05f0*/  @!P1 FFMA R6, R3, R0, R3 ;  /* 0x0000000003069223 */ /* 0x000fcc0000000003 */
[----:B------:R-:W-:Y:S05]  /*0600*/  @P0 BRA `(.L_x_35) ;  /* 0x0000000000140947 */ /* 0x000fea0003800000 */
[----:B------:R-:W-:Y:S02]  /*0610*/  MOV R0, R9 ;  /* 0x0000000900007202 */ /* 0x000fe40000000f00 */
[----:B------:R-:W-:-:S07]  /*0620*/  MOV R8, 0x640 ;  /* 0x0000064000087802 */ /* 0x000fce0000000f00 */
[----:B------:R-:W-:Y:S05]  /*0630*/  CALL.REL.NOINC `($__internal_1_$__cuda_sm20_rcp_rn_f32_slowpath) ;  /* 0x0000000000e47944 */ /* 0x000fea0003c00000 */
[----:B------:R-:W-:Y:S01]  /*0640*/  MOV R3, R7 ;  /* 0x0000000700037202 */ /* 0x000fe20000000f00 */
[----:B------:R-:W-:Y:S06]  /*0650*/  BRA `(.L_x_36) ;  /* 0x0000000000107947 */ /* 0x000fec0003800000 */
.L_x_35:
[----:B------:R-:W0:Y:S02]  /*0660*/  MUFU.RCP R0, R9 ;  /* 0x0000000900007308 */ /* 0x000e240000001000 */
[----:B0-----:R-:W-:-:S04]  /*0670*/  FFMA R2, R9, R0, -1 ;  /* 0xbf80000009027423 */ /* 0x001fc80000000000 */
[----:B------:R-:W-:-:S04]  /*0680*/  FADD.FTZ R3, -R2, -RZ ;  /* 0x800000ff02037221 */ /* 0x000fc80000010100 */
[----:B------:R-:W-:-:S07]  /*0690*/  FFMA R3, R0, R3, R0 ;  /* 0x0000000300037223 */ /* 0x000fce0000000000 */
.L_x_36:
[----:B------:R-:W-:Y:S05]  /*06a0*/  BSYNC.RECONVERGENT B0 ;  /* 0x0000000000007941 */ /* 0x000fea0003800200 */
.L_x_34:
        /* <DEDUP_REMOVED lines=14> */
[----:B------:R-:W-:Y:S05]  /*0790*/  CALL.REL.NOINC `($__internal_1_$__cuda_sm20_rcp_rn_f32_slowpath) ;  /* 0x00000000008c7944 */ /* 0x000fea0003c00000 */
[----:B------:R-:W-:Y:S01]  /*07a0*/  MOV R2, R7 ;  /* 0x0000000700027202 */ /* 0x000fe20000000f00 */
[----:B------:R-:W-:Y:S06]  /*07b0*/  BRA `(.L_x_39) ;  /* 0x0000000000107947 */ /* 0x000fec0003800000 */
.L_x_38:
[----:B------:R-:W0:Y:S02]  /*07c0*/  MUFU.RCP R7, R0 ;  /* 0x0000000000077308 */ /* 0x000e240000001000 */
[----:B0-----:R-:W-:-:S04]  /*07d0*/  FFMA R2, R0, R7, -1 ;  /* 0xbf80000000027423 */ /* 0x001fc80000000007 */
[----:B------:R-:W-:-:S04]  /*07e0*/  FADD.FTZ R2, -R2, -RZ ;  /* 0x800000ff02027221 */ /* 0x000fc80000010100 */
[----:B------:R-:W-:-:S07]  /*07f0*/  FFMA R2, R7, R2, R7 ;  /* 0x0000000207027223 */ /* 0x000fce0000000007 */
.L_x_39:
[----:B------:R-:W-:Y:S05]  /*0800*/  BSYNC.RECONVERGENT B0 ;  /* 0x0000000000007941 */ /* 0x000fea0003800200 */
.L_x_37:
        /* <DEDUP_REMOVED lines=28> */
        .weak           $__internal_1_$__cuda_sm20_rcp_rn_f32_slowpath
        .type           $__internal_1_$__cuda_sm20_rcp_rn_f32_slowpath,@function
        .size           $__internal_1_$__cuda_sm20_rcp_rn_f32_slowpath,(.L_x_46 - $__internal_1_$__cuda_sm20_rcp_rn_f32_slowpath)
$__internal_1_$__cuda_sm20_rcp_rn_f32_slowpath:
        /* <DEDUP_REMOVED lines=15> */
.L_x_41:
        /* <DEDUP_REMOVED lines=33> */
.L_x_43:
[----:B------:R0:W1:Y:S02]  /*0cd0*/  MUFU.RCP R7, R0 ;  /* 0x0000000000077308 */ /* 0x0000640000001000 */
.L_x_42:
[----:B------:R-:W-:Y:S05]  /*0ce0*/  BSYNC.RECONVERGENT B1 ;  /* 0x0000000000017941 */ /* 0x000fea0003800200 */
.L_x_40:
[----:B------:R-:W-:-:S04]  /*0cf0*/  MOV R9, 0x0 ;  /* 0x0000000000097802 */ /* 0x000fc80000000f00 */
[----:B01----:R-:W-:Y:S05]  /*0d00*/  RET.REL.NODEC R8 `(_Z5solvePfS_S_S_S_S_S_S_S_S_S_S_S_S_) ;  /* 0xfffffff008bc7950 */ /* 0x003fea0003c3ffff */
.L_x_44:
        /* <DEDUP_REMOVED lines=15> */
.L_x_46:


//--------------------- .nv.shared._Z5gem4vILi32ELi256ELi256ELi256EEvPKfPK6float4PS2_ --------------------------
	.section	.nv.shared._Z5gem4vILi32ELi256ELi256ELi256EEvPKfPK6float4PS2_,"aw",@nobits
	.sectionflags	@""
	.align	16
.nv.shared._Z5gem4vILi32ELi256ELi256ELi256EEvPKfPK6float4PS2_:
	.zero		1536


//--------------------- .nv.shared.reserved.0     --------------------------
	.section	.nv.shared.reserved.0,"aw",@nobits
	.weak		__nv_reservedSMEM_offset_0_alias
	.size		__nv_reservedSMEM_offset_0_alias, 0, 64
	.other		__nv_reservedSMEM_offset_0_alias,@"STO_CUDA_RESERVED_SHARED STV_DEFAULT"
__nv_reservedSMEM_offset_0_alias:
	.zero		0
	.zero		64


//--------------------- .nv.shared._Z4gemvILi32ELi256ELi256ELi256EEvPKfS1_Pf --------------------------
	.section	.nv.shared._Z4gemvILi32ELi256ELi256ELi256EEvPKfS1_Pf,"aw",@nobits
	.sectionflags	@""
	.align	4
.nv.shared._Z4gemvILi32ELi256ELi256ELi256EEvPKfS1_Pf:
	.zero		1152


//--------------------- .nv.constant0._Z5gem4vILi32ELi256ELi256ELi256EEvPKfPK6float4PS2_ --------------------------
	.section	.nv.constant0._Z5gem4vILi32ELi256ELi256ELi256EEvPKfPK6float4PS2_,"a",@progbits
	.sectionflags	@""
	.align	4
.nv.constant0._Z5gem4vILi32ELi256ELi256ELi256EEvPKfPK6float4PS2_:
	.zero		920


//--------------------- .nv.constant0._Z4gemvILi32ELi256ELi256ELi256EEvPKfS1_Pf --------------------------
	.section	.nv.constant0._Z4gemvILi32ELi256ELi256ELi256EEvPKfS1_Pf,"a",@progbits
	.sectionflags	@""
	.align	4
.nv.constant0._Z4gemvILi32ELi256ELi256ELi256EEvPKfS1_Pf:
	.zero		920


//--------------------- .nv.constant0._Z15solve_gem4v_resP6float4S0_S0_PfS1_ --------------------------
	.section	.nv.constant0._Z15solve_gem4v_resP6float4S0_S0_PfS1_,"a",@progbits
	.sectionflags	@""
	.align	4
.nv.constant0._Z15solve_gem4v_resP6float4S0_S0_PfS1_:
	.zero		936


//--------------------- .nv.constant0._Z5solvePfS_S_S_S_S_S_S_S_S_S_S_S_S_ --------------------------
	.section	.nv.constant0._Z5solvePfS_S_S_S_S_S_S_S_S_S_S_S_S_,"a",@progbits
	.sectionflags	@""
	.align	4
.nv.constant0._Z5solvePfS_S_S_S_S_S_S_S_S_S_S_S_S_:
	.zero		1008


//--------------------- SYMBOLS --------------------------

	.type		.nv.reservedSmem.offset0,@object
	.size		.nv.reservedSmem.offset0,0x4
	.type		.nv.reservedSmem.cap,@object
	.size		.nv.reservedSmem.cap,0x4
